// auto-generated by cutlass_sweep.gemm — config: {"arch": "sm_100", "cluster_m": 1, "cluster_n": 1, "dtype": "e5m2", "dtype_b": "e5m2", "layout": "nn", "stages": 0, "tile_k": 128, "tile_m": 128, "tile_n": 64}
#include "cutlass/cutlass.h"
#include "cutlass/gemm/collective/collective_builder.hpp"
#include "cutlass/gemm/device/gemm_universal_adapter.h"
#include "cutlass/gemm/kernel/gemm_universal.hpp"
#include "cutlass/epilogue/collective/collective_builder.hpp"

using ElemA = cutlass::float_e5m2_t;
using ElemB = cutlass::float_e5m2_t;
using ElemCD = cutlass::float_e5m2_t;
using Acc  = float;
using TileShape    = cute::Shape<cute::_128, cute::_64, cute::_128>;
using ClusterShape = cute::Shape<cute::_1, cute::_1, cute::_1>;

using CollectiveEpilogue = typename cutlass::epilogue::collective::CollectiveBuilder<
    cutlass::arch::Sm100, cutlass::arch::OpClassTensorOp,
    TileShape, ClusterShape,
    cutlass::epilogue::collective::EpilogueTileAuto,
    Acc, Acc,
    ElemCD, cutlass::layout::RowMajor, 128 / cutlass::sizeof_bits<ElemCD>::value,
    ElemCD, cutlass::layout::RowMajor, 128 / cutlass::sizeof_bits<ElemCD>::value,
    cutlass::epilogue::collective::EpilogueScheduleAuto
  >::CollectiveOp;

using CollectiveMainloop = typename cutlass::gemm::collective::CollectiveBuilder<
    cutlass::arch::Sm100, cutlass::arch::OpClassTensorOp,
    ElemA, cutlass::layout::RowMajor, 128 / cutlass::sizeof_bits<ElemA>::value,
    ElemB, cutlass::layout::RowMajor, 128 / cutlass::sizeof_bits<ElemB>::value,
    Acc,
    TileShape, ClusterShape,
    cutlass::gemm::collective::StageCountAutoCarveout<static_cast<int>(sizeof(typename CollectiveEpilogue::SharedStorage))>,
    cutlass::gemm::collective::KernelScheduleAuto
  >::CollectiveOp;

using GemmKernel = cutlass::gemm::kernel::GemmUniversal<
    cute::Shape<int,int,int,int>,
    CollectiveMainloop,
    CollectiveEpilogue
>;
using Gemm = cutlass::gemm::device::GemmUniversalAdapter<GemmKernel>;

// Force the device kernel symbol into the cubin without needing a host main.
auto* _anchor = &cutlass::device_kernel<GemmKernel>;


// ===== COMPILED SASS (sm_100a) =====

	.target	sm_100a

	.elftype	@"ET_EXEC"


//--------------------- .note.nv.tkinfo           --------------------------
	.section	.note.nv.tkinfo,"",@"SHT_NOTE"
	.sectionflags	@"SHF_NOTE_NV_TKINFO"
	.tkinfo
        /*0018*/ 	.word	0x00000002
        /*0030*/ 	.string	""
        /*0030*/ 	.string	"ptxas"
        /*0030*/ 	.string	"Cuda compilation tools, release 13.0, V13.0.88"
        /*0030*/ 	.string	"Build cuda_13.0.r13.0/compiler.36424714_0"
        /*0030*/ 	.string	"-arch sm_100a -m 64 "



//--------------------- .note.nv.cuinfo           --------------------------
	.section	.note.nv.cuinfo,"",@"SHT_NOTE"
	.sectionflags	@"SHF_NOTE_NV_CUINFO"
        /*0018*/ 	.short	0x0002
        /*001a*/ 	.short	0x0064
        /*001c*/ 	.short	0x0082
	.zero		2


//--------------------- .nv.info                  --------------------------
	.section	.nv.info,"",@"SHT_CUDA_INFO"
	.align	4


	//----- nvinfo : EIATTR_REGCOUNT
	.align		4
        /*0000*/ 	.byte	0x04, 0x2f
        /*0002*/ 	.short	(.L_19 - .L_18)
	.align		4
.L_18:
        /*0004*/ 	.word	index@(_ZN7cutlass13device_kernelINS_4gemm6kernel13GemmUniversalIN4cute5tupleIJiiiiEEENS1_10collective13CollectiveMmaINS1_35MainloopSm100TmaUmmaWarpSpecializedILi8ELi2ELi4ENS5_IJNS4_1CILi1EEESB_SB_EEEEENS5_IJNSA_ILi128EEENSA_ILi64EEESE_EEENS_12float_e5m2_tENS5_IJlSB_lEEESH_NS5_IJSB_llEEENS4_8TiledMMAINS4_8MMA_AtomIJNS4_10MMA_TraitsINS4_19SM100_MMA_F8F6F4_SSEJSH_SH_fSE_SF_NS4_17integral_constantINS4_4UMMA5MajorELSQ_0EEENSO_ISQ_LSQ_1EEENSO_INSP_7ScaleInELST_0EEESU_EEEEEENS4_6LayoutISC_NS5_IJNSA_ILi0EEESY_SY_EEEEENS5_IJNS4_10UnderscoreES11_S11_EEEEENS4_13SM90_TMA_LOADENS4_14ComposedLayoutINS4_7SwizzleILi3ELi4ELi3EEENS4_18smem_ptr_flag_bitsILi8EEENSX_INS5_IJNSA_ILi8EEESE_EEENS5_IJSE_SB_EEEEEEEvNS4_8identityES14_NS15_INS16_ILi2ELi4ELi3EEES19_NSX_INS5_IJSF_S1A_EEENS5_IJSB_SF_EEEEEEEvS1F_EENS_8epilogue10collective18CollectiveEpilogueINS1M_23Sm100TmaWarpSpecializedILi1ELi1ELi64ELb0ELb0EEEJSG_NS5_IJNSX_ISE_SB_EENSX_ISF_SB_EEEEESH_SI_SH_SI_NS1M_6fusion15FusionCallbacksIS1Q_NS1U_17LinearCombinationISH_fSH_fLNS_15FloatRoundStyleE2EEESG_S1T_JEEENS4_5SM1004TMEM4LOAD26SM100_TMEM_LOAD_32dp32b64xES14_NS15_IS1G_S19_NSX_INS5_IJS1A_SF_EEENS5_IJSF_SB_EEEEEEENS4_39AutoVectorizingCopyWithAssumedAlignmentILi128EEENS4_14SM90_TMA_STOREES27_S29_S29_EEEvvEEEEvNT_6ParamsE)
        /*0008*/ 	.word	0x000000c2


	//----- nvinfo : EIATTR_FRAME_SIZE
	.align		4
.L_19:
        /*000c*/ 	.byte	0x04, 0x11
        /*000e*/ 	.short	(.L_21 - .L_20)
	.align		4
.L_20:
        /*0010*/ 	.word	index@($__internal_2_$__cuda_sm10x_tcgen05_guardrail_trap_unallocated_columns_being_dealloced)
        /*0014*/ 	.word	0x00000000


	//----- nvinfo : EIATTR_FRAME_SIZE
	.align		4
.L_21:
        /*0018*/ 	.byte	0x04, 0x11
        /*001a*/ 	.short	(.L_23 - .L_22)
	.align		4
.L_22:
        /*001c*/ 	.word	index@($__internal_1_$__cuda_sm10x_tcgen05_guardrail_trap_phase_invalid_during_alloc)
        /*0020*/ 	.word	0x00000000


	//----- nvinfo : EIATTR_FRAME_SIZE
	.align		4
.L_23:
        /*0024*/ 	.byte	0x04, 0x11
        /*0026*/ 	.short	(.L_25 - .L_24)
	.align		4
.L_24:
        /*0028*/ 	.word	index@($__internal_0_$__cuda_sm10x_tcgen05_guardrail_trap_col_being_dealloced_not_returned_by_alloc)
        /*002c*/ 	.word	0x00000000


	//----- nvinfo : EIATTR_FRAME_SIZE
	.align		4
.L_25:
        /*0030*/ 	.byte	0x04, 0x11
        /*0032*/ 	.short	(.L_27 - .L_26)
	.align		4
.L_26:
        /*0034*/ 	.word	index@(_ZN7cutlass13device_kernelINS_4gemm6kernel13GemmUniversalIN4cute5tupleIJiiiiEEENS1_10collective13CollectiveMmaINS1_35MainloopSm100TmaUmmaWarpSpecializedILi8ELi2ELi4ENS5_IJNS4_1CILi1EEESB_SB_EEEEENS5_IJNSA_ILi128EEENSA_ILi64EEESE_EEENS_12float_e5m2_tENS5_IJlSB_lEEESH_NS5_IJSB_llEEENS4_8TiledMMAINS4_8MMA_AtomIJNS4_10MMA_TraitsINS4_19SM100_MMA_F8F6F4_SSEJSH_SH_fSE_SF_NS4_17integral_constantINS4_4UMMA5MajorELSQ_0EEENSO_ISQ_LSQ_1EEENSO_INSP_7ScaleInELST_0EEESU_EEEEEENS4_6LayoutISC_NS5_IJNSA_ILi0EEESY_SY_EEEEENS5_IJNS4_10UnderscoreES11_S11_EEEEENS4_13SM90_TMA_LOADENS4_14ComposedLayoutINS4_7SwizzleILi3ELi4ELi3EEENS4_18smem_ptr_flag_bitsILi8EEENSX_INS5_IJNSA_ILi8EEESE_EEENS5_IJSE_SB_EEEEEEEvNS4_8identityES14_NS15_INS16_ILi2ELi4ELi3EEES19_NSX_INS5_IJSF_S1A_EEENS5_IJSB_SF_EEEEEEEvS1F_EENS_8epilogue10collective18CollectiveEpilogueINS1M_23Sm100TmaWarpSpecializedILi1ELi1ELi64ELb0ELb0EEEJSG_NS5_IJNSX_ISE_SB_EENSX_ISF_SB_EEEEESH_SI_SH_SI_NS1M_6fusion15FusionCallbacksIS1Q_NS1U_17LinearCombinationISH_fSH_fLNS_15FloatRoundStyleE2EEESG_S1T_JEEENS4_5SM1004TMEM4LOAD26SM100_TMEM_LOAD_32dp32b64xES14_NS15_IS1G_S19_NSX_INS5_IJS1A_SF_EEENS5_IJSF_SB_EEEEEEENS4_39AutoVectorizingCopyWithAssumedAlignmentILi128EEENS4_14SM90_TMA_STOREES27_S29_S29_EEEvvEEEEvNT_6ParamsE)
        /*0038*/ 	.word	0x00000000


	//----- nvinfo : EIATTR_MIN_STACK_SIZE
	.align		4
.L_27:
        /*003c*/ 	.byte	0x04, 0x12
        /*003e*/ 	.short	(.L_29 - .L_28)
	.align		4
.L_28:
        /*0040*/ 	.word	index@(_ZN7cutlass13device_kernelINS_4gemm6kernel13GemmUniversalIN4cute5tupleIJiiiiEEENS1_10collective13CollectiveMmaINS1_35MainloopSm100TmaUmmaWarpSpecializedILi8ELi2ELi4ENS5_IJNS4_1CILi1EEESB_SB_EEEEENS5_IJNSA_ILi128EEENSA_ILi64EEESE_EEENS_12float_e5m2_tENS5_IJlSB_lEEESH_NS5_IJSB_llEEENS4_8TiledMMAINS4_8MMA_AtomIJNS4_10MMA_TraitsINS4_19SM100_MMA_F8F6F4_SSEJSH_SH_fSE_SF_NS4_17integral_constantINS4_4UMMA5MajorELSQ_0EEENSO_ISQ_LSQ_1EEENSO_INSP_7ScaleInELST_0EEESU_EEEEEENS4_6LayoutISC_NS5_IJNSA_ILi0EEESY_SY_EEEEENS5_IJNS4_10UnderscoreES11_S11_EEEEENS4_13SM90_TMA_LOADENS4_14ComposedLayoutINS4_7SwizzleILi3ELi4ELi3EEENS4_18smem_ptr_flag_bitsILi8EEENSX_INS5_IJNSA_ILi8EEESE_EEENS5_IJSE_SB_EEEEEEEvNS4_8identityES14_NS15_INS16_ILi2ELi4ELi3EEES19_NSX_INS5_IJSF_S1A_EEENS5_IJSB_SF_EEEEEEEvS1F_EENS_8epilogue10collective18CollectiveEpilogueINS1M_23Sm100TmaWarpSpecializedILi1ELi1ELi64ELb0ELb0EEEJSG_NS5_IJNSX_ISE_SB_EENSX_ISF_SB_EEEEESH_SI_SH_SI_NS1M_6fusion15FusionCallbacksIS1Q_NS1U_17LinearCombinationISH_fSH_fLNS_15FloatRoundStyleE2EEESG_S1T_JEEENS4_5SM1004TMEM4LOAD26SM100_TMEM_LOAD_32dp32b64xES14_NS15_IS1G_S19_NSX_INS5_IJS1A_SF_EEENS5_IJSF_SB_EEEEEEENS4_39AutoVectorizingCopyWithAssumedAlignmentILi128EEENS4_14SM90_TMA_STOREES27_S29_S29_EEEvvEEEEvNT_6ParamsE)
        /*0044*/ 	.word	0x00000000
.L_29:


//--------------------- .nv.compat                --------------------------
	.section	.nv.compat,"",@"SHT_CUDA_COMPAT_INFO"
	.align	4
        /*0000*/ 	.byte	0x02, 0x09, 0x01, 0x00, 0x02, 0x02, 0x02, 0x00, 0x02, 0x05, 0x05, 0x00, 0x03, 0x07, 0x01, 0x01
        /*0010*/ 	.byte	0x02, 0x03, 0x01, 0x00, 0x02, 0x06, 0x01, 0x00, 0x04, 0x0b, 0x08, 0x00, 0x09, 0x00, 0x00, 0x00
        /*0020*/ 	.byte	0x00, 0x00, 0x00, 0x00


//--------------------- .nv.info._ZN7cutlass13device_kernelINS_4gemm6kernel13GemmUniversalIN4cute5tupleIJiiiiEEENS1_10collective13CollectiveMmaINS1_35MainloopSm100TmaUmmaWarpSpecializedILi8ELi2ELi4ENS5_IJNS4_1CILi1EEESB_SB_EEEEENS5_IJNSA_ILi128EEENSA_ILi64EEESE_EEENS_12float_e5m2_tENS5_IJlSB_lEEESH_NS5_IJSB_llEEENS4_8TiledMMAINS4_8MMA_AtomIJNS4_10MMA_TraitsINS4_19SM100_MMA_F8F6F4_SSEJSH_SH_fSE_SF_NS4_17integral_constantINS4_4UMMA5MajorELSQ_0EEENSO_ISQ_LSQ_1EEENSO_INSP_7ScaleInELST_0EEESU_EEEEEENS4_6LayoutISC_NS5_IJNSA_ILi0EEESY_SY_EEEEENS5_IJNS4_10UnderscoreES11_S11_EEEEENS4_13SM90_TMA_LOADENS4_14ComposedLayoutINS4_7SwizzleILi3ELi4ELi3EEENS4_18smem_ptr_flag_bitsILi8EEENSX_INS5_IJNSA_ILi8EEESE_EEENS5_IJSE_SB_EEEEEEEvNS4_8identityES14_NS15_INS16_ILi2ELi4ELi3EEES19_NSX_INS5_IJSF_S1A_EEENS5_IJSB_SF_EEEEEEEvS1F_EENS_8epilogue10collective18CollectiveEpilogueINS1M_23Sm100TmaWarpSpecializedILi1ELi1ELi64ELb0ELb0EEEJSG_NS5_IJNSX_ISE_SB_EENSX_ISF_SB_EEEEESH_SI_SH_SI_NS1M_6fusion15FusionCallbacksIS1Q_NS1U_17LinearCombinationISH_fSH_fLNS_15FloatRoundStyleE2EEESG_S1T_JEEENS4_5SM1004TMEM4LOAD26SM100_TMEM_LOAD_32dp32b64xES14_NS15_IS1G_S19_NSX_INS5_IJS1A_SF_EEENS5_IJSF_SB_EEEEEEENS4_39AutoVectorizingCopyWithAssumedAlignmentILi128EEENS4_14SM90_TMA_STOREES27_S29_S29_EEEvvEEEEvNT_6ParamsE --------------------------
	.section	.nv.info._ZN7cutlass13device_kernelINS_4gemm6kernel13GemmUniversalIN4cute5tupleIJiiiiEEENS1_10collective13CollectiveMmaINS1_35MainloopSm100TmaUmmaWarpSpecializedILi8ELi2ELi4ENS5_IJNS4_1CILi1EEESB_SB_EEEEENS5_IJNSA_ILi128EEENSA_ILi64EEESE_EEENS_12float_e5m2_tENS5_IJlSB_lEEESH_NS5_IJSB_llEEENS4_8TiledMMAINS4_8MMA_AtomIJNS4_10MMA_TraitsINS4_19SM100_MMA_F8F6F4_SSEJSH_SH_fSE_SF_NS4_17integral_constantINS4_4UMMA5MajorELSQ_0EEENSO_ISQ_LSQ_1EEENSO_INSP_7ScaleInELST_0EEESU_EEEEEENS4_6LayoutISC_NS5_IJNSA_ILi0EEESY_SY_EEEEENS5_IJNS4_10UnderscoreES11_S11_EEEEENS4_13SM90_TMA_LOADENS4_14ComposedLayoutINS4_7SwizzleILi3ELi4ELi3EEENS4_18smem_ptr_flag_bitsILi8EEENSX_INS5_IJNSA_ILi8EEESE_EEENS5_IJSE_SB_EEEEEEEvNS4_8identityES14_NS15_INS16_ILi2ELi4ELi3EEES19_NSX_INS5_IJSF_S1A_EEENS5_IJSB_SF_EEEEEEEvS1F_EENS_8epilogue10collective18CollectiveEpilogueINS1M_23Sm100TmaWarpSpecializedILi1ELi1ELi64ELb0ELb0EEEJSG_NS5_IJNSX_ISE_SB_EENSX_ISF_SB_EEEEESH_SI_SH_SI_NS1M_6fusion15FusionCallbacksIS1Q_NS1U_17LinearCombinationISH_fSH_fLNS_15FloatRoundStyleE2EEESG_S1T_JEEENS4_5SM1004TMEM4LOAD26SM100_TMEM_LOAD_32dp32b64xES14_NS15_IS1G_S19_NSX_INS5_IJS1A_SF_EEENS5_IJSF_SB_EEEEEEENS4_39AutoVectorizingCopyWithAssumedAlignmentILi128EEENS4_14SM90_TMA_STOREES27_S29_S29_EEEvvEEEEvNT_6ParamsE,"",@"SHT_CUDA_INFO"
	.sectionflags	@""
	.align	4


	//----- nvinfo : EIATTR_CUDA_API_VERSION
	.align		4
        /*0000*/ 	.byte	0x04, 0x37
        /*0002*/ 	.short	(.L_31 - .L_30)
.L_30:
        /*0004*/ 	.word	0x00000082


	//----- nvinfo : EIATTR_KPARAM_INFO
	.align		4
.L_31:
        /*0008*/ 	.byte	0x04, 0x17
        /*000a*/ 	.short	(.L_33 - .L_32)
.L_32:
        /*000c*/ 	.word	0x00000000
        /*0010*/ 	.short	0x0000
        /*0012*/ 	.short	0x0000
        /*0014*/ 	.byte	0x00, 0xf0, 0x01, 0x20


	//----- nvinfo : EIATTR_AT_ENTRY_FRAGMENTS
	.align		4
.L_33:
        /*0018*/ 	.byte	0x04, 0x4f
        /*001a*/ 	.short	(.L_35 - .L_34)


	//   ....[0]....
.L_34:
        /*001c*/ 	.word	0x00000006


	//----- nvinfo : EIATTR_RESERVED_SMEM_USED
	.align		4
.L_35:
        /*0020*/ 	.byte	0x01, 0x41
	.zero		2


	//----- nvinfo : EIATTR_SPARSE_MMA_MASK
	.align		4
        /*0024*/ 	.byte	0x03, 0x50
        /*0026*/ 	.short	0x0000


	//----- nvinfo : EIATTR_TCGEN05_1CTA_USED
	.align		4
        /*0028*/ 	.byte	0x01, 0x51
	.zero		2


	//----- nvinfo : EIATTR_MAXREG_COUNT
	.align		4
        /*002c*/ 	.byte	0x03, 0x1b
        /*002e*/ 	.short	0x00ff


	//----- nvinfo : EIATTR_NUM_BARRIERS
	.align		4
        /*0030*/ 	.byte	0x02, 0x4c
        /*0032*/ 	.byte	0x07
	.zero		1


	//----- nvinfo : EIATTR_EXTERNS
	.align		4
        /*0034*/ 	.byte	0x04, 0x0f
        /*0036*/ 	.short	(.L_37 - .L_36)


	//   ....[0]....
	.align		4
.L_36:
        /*0038*/ 	.word	index@(__assertfail)


	//----- nvinfo : EIATTR_MERCURY_ISA_VERSION
	.align		4
.L_37:
        /*003c*/ 	.byte	0x03, 0x5f
        /*003e*/ 	.short	0x0101


	//----- nvinfo : EIATTR_INT_WARP_WIDE_INSTR_OFFSETS
	.align		4
        /*0040*/ 	.byte	0x04, 0x31
        /*0042*/ 	.short	(.L_39 - .L_38)


	//   ....[0]....
.L_38:
        /*0044*/ 	.word	0x00001e00


	//   ....[1]....
        /*0048*/ 	.word	0x00003a80


	//   ....[2]....
        /*004c*/ 	.word	0x00003aa0


	//   ....[3]....
        /*0050*/ 	.word	0x00003ad0


	//   ....[4]....
        /*0054*/ 	.word	0x000044e0


	//   ....[5]....
        /*0058*/ 	.word	0x000045d0


	//----- nvinfo : EIATTR_COOP_GROUP_MASK_REGIDS
	.align		4
.L_39:
        /*005c*/ 	.byte	0x04, 0x29
        /*005e*/ 	.short	(.L_41 - .L_40)


	//   ....[0]....
.L_40:
        /*0060*/ 	.word	0xffffffff


	//   ....[1]....
        /*0064*/ 	.word	0xffffffff


	//   ....[2]....
        /*0068*/ 	.word	0xffffffff


	//   ....[3]....
        /*006c*/ 	.word	0xffffffff


	//   ....[4]....
        /*0070*/ 	.word	0xffffffff


	//   ....[5]....
        /*0074*/ 	.word	0xffffffff


	//   ....[6]....
        /*0078*/ 	.word	0xffffffff


	//   ....[7]....
        /*007c*/ 	.word	0xffffffff


	//   ....[8]....
        /*0080*/ 	.word	0xffffffff


	//   ....[9]....
        /*0084*/ 	.word	0xffffffff


	//   ....[10]....
        /*0088*/ 	.word	0xffffffff


	//   ....[11]....
        /*008c*/ 	.word	0xffffffff


	//   ....[12]....
        /*0090*/ 	.word	0xffffffff


	//----- nvinfo : EIATTR_COOP_GROUP_INSTR_OFFSETS
	.align		4
.L_41:
        /*0094*/ 	.byte	0x04, 0x28
        /*0096*/ 	.short	(.L_43 - .L_42)


	//   ....[0]....
.L_42:
        /*0098*/ 	.word	0x00000090


	//   ....[1]....
        /*009c*/ 	.word	0x000004d0


	//   ....[2]....
        /*00a0*/ 	.word	0x000006c0


	//   ....[3]....
        /*00a4*/ 	.word	0x00000800


	//   ....[4]....
        /*00a8*/ 	.word	0x00000900


	//   ....[5]....
        /*00ac*/ 	.word	0x00000a70


	//   ....[6]....
        /*00b0*/ 	.word	0x00000c10


	//   ....[7]....
        /*00b4*/ 	.word	0x00001ce0


	//   ....[8]....
        /*00b8*/ 	.word	0x00002d00


	//   ....[9]....
        /*00bc*/ 	.word	0x00002f10


	//   ....[10]....
        /*00c0*/ 	.word	0x00002f40


	//   ....[11]....
        /*00c4*/ 	.word	0x00003960


	//   ....[12]....
        /*00c8*/ 	.word	0x00003b90


	//----- nvinfo : EIATTR_VRC_CTA_INIT_COUNT
	.align		4
.L_43:
        /*00cc*/ 	.byte	0x02, 0x4a
        /*00ce*/ 	.byte	0x80
	.zero		1


	//----- nvinfo : EIATTR_SYSCALL_OFFSETS
	.align		4
        /*00d0*/ 	.byte	0x04, 0x46
        /*00d2*/ 	.short	(.L_45 - .L_44)


	//   ....[0]....
.L_44:
        /*00d4*/ 	.word	0x00004fc0


	//   ....[1]....
        /*00d8*/ 	.word	0x00005100


	//   ....[2]....
        /*00dc*/ 	.word	0x000058a0


	//----- nvinfo : EIATTR_MBARRIER_INSTR_OFFSETS
	.align		4
.L_45:
        /*00e0*/ 	.byte	0x04, 0x39
        /*00e2*/ 	.short	(.L_47 - .L_46)


	//   ....[0]....
.L_46:
        /*00e4*/ 	.word	0x000005b0
        /*00e8*/ 	.word	0x000000ff
        /*00ec*/ 	.word	0x00000000
        /*00f0*/ 	.short	0x0100
        /*00f2*/ 	.byte	0x05
	.zero		1


	//   ....[1]....
        /*00f4*/ 	.word	0x000005c0
        /*00f8*/ 	.word	0x000000ff
        /*00fc*/ 	.word	0x00000040
        /*0100*/ 	.short	0x0100
        /*0102*/ 	.byte	0x05
	.zero		1


	//   ....[2]....
        /*0104*/ 	.word	0x000005d0
        /*0108*/ 	.word	0x000000ff
        /*010c*/ 	.word	0x00000008
        /*0110*/ 	.short	0x0100
        /*0112*/ 	.byte	0x05
	.zero		1


	//   ....[3]....
        /*0114*/ 	.word	0x000005e0
        /*0118*/ 	.word	0x000000ff
        /*011c*/ 	.word	0x00000048
        /*0120*/ 	.short	0x0100
        /*0122*/ 	.byte	0x05
	.zero		1


	//   ....[4]....
        /*0124*/ 	.word	0x000005f0
        /*0128*/ 	.word	0x000000ff
        /*012c*/ 	.word	0x00000010
        /*0130*/ 	.short	0x0100
        /*0132*/ 	.byte	0x05
	.zero		1


	//   ....[5]....
        /*0134*/ 	.word	0x00000600
        /*0138*/ 	.word	0x000000ff
        /*013c*/ 	.word	0x00000050
        /*0140*/ 	.short	0x0100
        /*0142*/ 	.byte	0x05
	.zero		1


	//   ....[6]....
        /*0144*/ 	.word	0x00000610
        /*0148*/ 	.word	0x000000ff
        /*014c*/ 	.word	0x00000018
        /*0150*/ 	.short	0x0100
        /*0152*/ 	.byte	0x05
	.zero		1


	//   ....[7]....
        /*0154*/ 	.word	0x00000620
        /*0158*/ 	.word	0x000000ff
        /*015c*/ 	.word	0x00000058
        /*0160*/ 	.short	0x0100
        /*0162*/ 	.byte	0x05
	.zero		1


	//   ....[8]....
        /*0164*/ 	.word	0x00000630
        /*0168*/ 	.word	0x000000ff
        /*016c*/ 	.word	0x00000020
        /*0170*/ 	.short	0x0100
        /*0172*/ 	.byte	0x05
	.zero		1


	//   ....[9]....
        /*0174*/ 	.word	0x00000640
        /*0178*/ 	.word	0x000000ff
        /*017c*/ 	.word	0x00000060
        /*0180*/ 	.short	0x0100
        /*0182*/ 	.byte	0x05
	.zero		1


	//   ....[10]....
        /*0184*/ 	.word	0x00000650
        /*0188*/ 	.word	0x000000ff
        /*018c*/ 	.word	0x00000028
        /*0190*/ 	.short	0x0100
        /*0192*/ 	.byte	0x05
	.zero		1


	//   ....[11]....
        /*0194*/ 	.word	0x00000660
        /*0198*/ 	.word	0x000000ff
        /*019c*/ 	.word	0x00000068
        /*01a0*/ 	.short	0x0100
        /*01a2*/ 	.byte	0x05
	.zero		1


	//   ....[12]....
        /*01a4*/ 	.word	0x00000670
        /*01a8*/ 	.word	0x000000ff
        /*01ac*/ 	.word	0x00000030
        /*01b0*/ 	.short	0x0100
        /*01b2*/ 	.byte	0x05
	.zero		1


	//   ....[13]....
        /*01b4*/ 	.word	0x00000680
        /*01b8*/ 	.word	0x000000ff
        /*01bc*/ 	.word	0x00000070
        /*01c0*/ 	.short	0x0100
        /*01c2*/ 	.byte	0x05
	.zero		1


	//   ....[14]....
        /*01c4*/ 	.word	0x00000690
        /*01c8*/ 	.word	0x000000ff
        /*01cc*/ 	.word	0x00000038
        /*01d0*/ 	.short	0x0100
        /*01d2*/ 	.byte	0x05
	.zero		1


	//   ....[15]....
        /*01d4*/ 	.word	0x000006a0
        /*01d8*/ 	.word	0x000000ff
        /*01dc*/ 	.word	0x00000078
        /*01e0*/ 	.short	0x0100
        /*01e2*/ 	.byte	0x05
	.zero		1


	//   ....[16]....
        /*01e4*/ 	.word	0x000007d0
        /*01e8*/ 	.word	0x000000ff
        /*01ec*/ 	.word	0x00000080
        /*01f0*/ 	.short	0x0100
        /*01f2*/ 	.byte	0x06
	.zero		1


	//   ....[17]....
        /*01f4*/ 	.word	0x000007e0
        /*01f8*/ 	.word	0x000000ff
        /*01fc*/ 	.word	0x00000088
        /*0200*/ 	.short	0x0100
        /*0202*/ 	.byte	0x06
	.zero		1


	//   ....[18]....
        /*0204*/ 	.word	0x000008d0
        /*0208*/ 	.word	0x000000ff
        /*020c*/ 	.word	0x00000090
        /*0210*/ 	.short	0x0100
        /*0212*/ 	.byte	0x05
	.zero		1


	//   ....[19]....
        /*0214*/ 	.word	0x000008e0
        /*0218*/ 	.word	0x000000ff
        /*021c*/ 	.word	0x00000098
        /*0220*/ 	.short	0x0100
        /*0222*/ 	.byte	0x05
	.zero		1


	//   ....[20]....
        /*0224*/ 	.word	0x00000a20
        /*0228*/ 	.word	0x000000ff
        /*022c*/ 	.word	0x000000a0
        /*0230*/ 	.short	0x0100
        /*0232*/ 	.byte	0x05
	.zero		1


	//   ....[21]....
        /*0234*/ 	.word	0x00000a30
        /*0238*/ 	.word	0x000000ff
        /*023c*/ 	.word	0x000000b0
        /*0240*/ 	.short	0x0100
        /*0242*/ 	.byte	0x05
	.zero		1


	//   ....[22]....
        /*0244*/ 	.word	0x00000a40
        /*0248*/ 	.word	0x000000ff
        /*024c*/ 	.word	0x000000a8
        /*0250*/ 	.short	0x0100
        /*0252*/ 	.byte	0x05
	.zero		1


	//   ....[23]....
        /*0254*/ 	.word	0x00000a50
        /*0258*/ 	.word	0x000000ff
        /*025c*/ 	.word	0x000000b8
        /*0260*/ 	.short	0x0100
        /*0262*/ 	.byte	0x05
	.zero		1


	//   ....[24]....
        /*0264*/ 	.word	0x00000b80
        /*0268*/ 	.word	0x000000ff
        /*026c*/ 	.word	0x000000c0
        /*0270*/ 	.short	0x0100
        /*0272*/ 	.byte	0x06
	.zero		1


	//   ....[25]....
        /*0274*/ 	.word	0x00000b90
        /*0278*/ 	.word	0x000000ff
        /*027c*/ 	.word	0x000000e0
        /*0280*/ 	.short	0x0100
        /*0282*/ 	.byte	0x06
	.zero		1


	//   ....[26]....
        /*0284*/ 	.word	0x00000ba0
        /*0288*/ 	.word	0x000000ff
        /*028c*/ 	.word	0x000000c8
        /*0290*/ 	.short	0x0100
        /*0292*/ 	.byte	0x06
	.zero		1


	//   ....[27]....
        /*0294*/ 	.word	0x00000bb0
        /*0298*/ 	.word	0x000000ff
        /*029c*/ 	.word	0x000000e8
        /*02a0*/ 	.short	0x0100
        /*02a2*/ 	.byte	0x06
	.zero		1


	//   ....[28]....
        /*02a4*/ 	.word	0x00000bc0
        /*02a8*/ 	.word	0x000000ff
        /*02ac*/ 	.word	0x000000d0
        /*02b0*/ 	.short	0x0100
        /*02b2*/ 	.byte	0x06
	.zero		1


	//   ....[29]....
        /*02b4*/ 	.word	0x00000bd0
        /*02b8*/ 	.word	0x000000ff
        /*02bc*/ 	.word	0x000000f0
        /*02c0*/ 	.short	0x0100
        /*02c2*/ 	.byte	0x06
	.zero		1


	//   ....[30]....
        /*02c4*/ 	.word	0x00000be0
        /*02c8*/ 	.word	0x000000ff
        /*02cc*/ 	.word	0x000000d8
        /*02d0*/ 	.short	0x0100
        /*02d2*/ 	.byte	0x06
	.zero		1


	//   ....[31]....
        /*02d4*/ 	.word	0x00000bf0
        /*02d8*/ 	.word	0x000000ff
        /*02dc*/ 	.word	0x000000f8
        /*02e0*/ 	.short	0x0100
        /*02e2*/ 	.byte	0x06
	.zero		1


	//   ....[32]....
        /*02e4*/ 	.word	0x00000ce0
        /*02e8*/ 	.word	0x000000ff
        /*02ec*/ 	.word	0x00000100
        /*02f0*/ 	.short	0x0100
        /*02f2*/ 	.byte	0x05
	.zero		1


	//   ....[33]....
        /*02f4*/ 	.word	0x00000cf0
        /*02f8*/ 	.word	0x000000ff
        /*02fc*/ 	.word	0x00000110
        /*0300*/ 	.short	0x0100
        /*0302*/ 	.byte	0x05
	.zero		1


	//   ....[34]....
        /*0304*/ 	.word	0x00000d00
        /*0308*/ 	.word	0x000000ff
        /*030c*/ 	.word	0x00000108
        /*0310*/ 	.short	0x0100
        /*0312*/ 	.byte	0x05
	.zero		1


	//   ....[35]....
        /*0314*/ 	.word	0x00000d10
        /*0318*/ 	.word	0x000000ff
        /*031c*/ 	.word	0x00000118
        /*0320*/ 	.short	0x0100
        /*0322*/ 	.byte	0x05
	.zero		1


	//   ....[36]....
        /*0324*/ 	.word	0x000015e0
        /*0328*/ 	.word	0x00000003
        /*032c*/ 	.word	0x00000110
        /*0330*/ 	.short	0x010a
        /*0332*/ 	.byte	0xff
	.zero		1


	//   ....[37]....
        /*0334*/ 	.word	0x00001610
        /*0338*/ 	.word	0x00000003
        /*033c*/ 	.word	0x00000100
        /*0340*/ 	.short	0x0101
        /*0342*/ 	.byte	0xff
	.zero		1


	//   ....[38]....
        /*0344*/ 	.word	0x000016e0
        /*0348*/ 	.word	0x000000ff
        /*034c*/ 	.word	0x00000040
        /*0350*/ 	.short	0x010a
        /*0352*/ 	.byte	0x08
	.zero		1


	//   ....[39]....
        /*0354*/ 	.word	0x00001780
        /*0358*/ 	.word	0x000000ff
        /*035c*/ 	.word	0x00000040
        /*0360*/ 	.short	0x010a
        /*0362*/ 	.byte	0x21
	.zero		1


	//   ....[40]....
        /*0364*/ 	.word	0x000018d0
        /*0368*/ 	.word	0x000000ff
        /*036c*/ 	.word	0x00000040
        /*0370*/ 	.short	0x010a
        /*0372*/ 	.byte	0x08
	.zero		1


	//   ....[41]....
        /*0374*/ 	.word	0x000019e0
        /*0378*/ 	.word	0x000000ff
        /*037c*/ 	.word	0x00000098
        /*0380*/ 	.short	0x0101
        /*0382*/ 	.byte	0x04
	.zero		1


	//   ....[42]....
        /*0384*/ 	.word	0x00001a00
        /*0388*/ 	.word	0x000000ff
        /*038c*/ 	.word	0x00000040
        /*0390*/ 	.short	0x010a
        /*0392*/ 	.byte	0x08
	.zero		1


	//   ....[43]....
        /*0394*/ 	.word	0x00001a80
        /*0398*/ 	.word	0x000000ff
        /*039c*/ 	.word	0x00000040
        /*03a0*/ 	.short	0x010a
        /*03a2*/ 	.byte	0x11
	.zero		1


	//   ....[44]....
        /*03a4*/ 	.word	0x00001bd0
        /*03a8*/ 	.word	0x000000ff
        /*03ac*/ 	.word	0x00000040
        /*03b0*/ 	.short	0x010a
        /*03b2*/ 	.byte	0x08
	.zero		1


	//   ....[45]....
        /*03b4*/ 	.word	0x00001d10
        /*03b8*/ 	.word	0x00000002
        /*03bc*/ 	.word	0x000000a0
        /*03c0*/ 	.short	0x010a
        /*03c2*/ 	.byte	0xff
	.zero		1


	//   ....[46]....
        /*03c4*/ 	.word	0x00001dd0
        /*03c8*/ 	.word	0x00000002
        /*03cc*/ 	.word	0x00000000
        /*03d0*/ 	.short	0x0101
        /*03d2*/ 	.byte	0xff
	.zero		1


	//   ....[47]....
        /*03d4*/ 	.word	0x00002330
        /*03d8*/ 	.word	0x000000ff
        /*03dc*/ 	.word	0x00000000
        /*03e0*/ 	.short	0x010a
        /*03e2*/ 	.byte	0x05
	.zero		1


	//   ....[48]....
        /*03e4*/ 	.word	0x000023c0
        /*03e8*/ 	.word	0x000000ff
        /*03ec*/ 	.word	0x00000000
        /*03f0*/ 	.short	0x010a
        /*03f2*/ 	.byte	0x05
	.zero		1


	//   ....[49]....
        /*03f4*/ 	.word	0x00002450
        /*03f8*/ 	.word	0x000000ff
        /*03fc*/ 	.word	0x00000000
        /*0400*/ 	.short	0x010a
        /*0402*/ 	.byte	0x05
	.zero		1


	//   ....[50]....
        /*0404*/ 	.word	0x000024e0
        /*0408*/ 	.word	0x000000ff
        /*040c*/ 	.word	0x00000000
        /*0410*/ 	.short	0x010a
        /*0412*/ 	.byte	0x05
	.zero		1


	//   ....[51]....
        /*0414*/ 	.word	0x00002570
        /*0418*/ 	.word	0x000000ff
        /*041c*/ 	.word	0x00000000
        /*0420*/ 	.short	0x010a
        /*0422*/ 	.byte	0x05
	.zero		1


	//   ....[52]....
        /*0424*/ 	.word	0x00002600
        /*0428*/ 	.word	0x000000ff
        /*042c*/ 	.word	0x00000000
        /*0430*/ 	.short	0x010a
        /*0432*/ 	.byte	0x05
	.zero		1


	//   ....[53]....
        /*0434*/ 	.word	0x00002690
        /*0438*/ 	.word	0x000000ff
        /*043c*/ 	.word	0x00000000
        /*0440*/ 	.short	0x010a
        /*0442*/ 	.byte	0x05
	.zero		1


	//   ....[54]....
        /*0444*/ 	.word	0x00002730
        /*0448*/ 	.word	0x00000000
        /*044c*/ 	.word	0x00000000
        /*0450*/ 	.short	0x010a
        /*0452*/ 	.byte	0xff
	.zero		1


	//   ....[55]....
        /*0454*/ 	.word	0x00002850
        /*0458*/ 	.word	0x00000000
        /*045c*/ 	.word	0x00000100
        /*0460*/ 	.short	0x010a
        /*0462*/ 	.byte	0xff
	.zero		1


	//   ....[56]....
        /*0464*/ 	.word	0x000028b0
        /*0468*/ 	.word	0x00000004
        /*046c*/ 	.word	0x00000000
        /*0470*/ 	.short	0x0101
        /*0472*/ 	.byte	0xff
	.zero		1


	//   ....[57]....
        /*0474*/ 	.word	0x000028d0
        /*0478*/ 	.word	0x000000ff
        /*047c*/ 	.word	0x000000b0
        /*0480*/ 	.short	0x010a
        /*0482*/ 	.byte	0x05
	.zero		1


	//   ....[58]....
        /*0484*/ 	.word	0x000029f0
        /*0488*/ 	.word	0x00000000
        /*048c*/ 	.word	0x000000a0
        /*0490*/ 	.short	0x010a
        /*0492*/ 	.byte	0xff
	.zero		1


	//   ....[59]....
        /*0494*/ 	.word	0x00002b00
        /*0498*/ 	.word	0x00000000
        /*049c*/ 	.word	0x00000000
        /*04a0*/ 	.short	0x0101
        /*04a2*/ 	.byte	0xff
	.zero		1


	//   ....[60]....
        /*04a4*/ 	.word	0x00002b90
        /*04a8*/ 	.word	0x000000ff
        /*04ac*/ 	.word	0x000000b0
        /*04b0*/ 	.short	0x0106
        /*04b2*/ 	.byte	0x05
	.zero		1


	//   ....[61]....
        /*04b4*/ 	.word	0x00002bb0
        /*04b8*/ 	.word	0x000000ff
        /*04bc*/ 	.word	0x000000b0
        /*04c0*/ 	.short	0x010a
        /*04c2*/ 	.byte	0x05
	.zero		1


	//   ....[62]....
        /*04c4*/ 	.word	0x00002c40
        /*04c8*/ 	.word	0x000000ff
        /*04cc*/ 	.word	0x000000b0
        /*04d0*/ 	.short	0x0106
        /*04d2*/ 	.byte	0x04
	.zero		1


	//   ....[63]....
        /*04d4*/ 	.word	0x00002c80
        /*04d8*/ 	.word	0x00000000
        /*04dc*/ 	.word	0x000000b0
        /*04e0*/ 	.short	0x010a
        /*04e2*/ 	.byte	0xff
	.zero		1


	//   ....[64]....
        /*04e4*/ 	.word	0x000031b0
        /*04e8*/ 	.word	0x00000000
        /*04ec*/ 	.word	0x000000a0
        /*04f0*/ 	.short	0x010a
        /*04f2*/ 	.byte	0xff
	.zero		1


	//   ....[65]....
        /*04f4*/ 	.word	0x000032c0
        /*04f8*/ 	.word	0x00000003
        /*04fc*/ 	.word	0x00000000
        /*0500*/ 	.short	0x0101
        /*0502*/ 	.byte	0xff
	.zero		1


	//   ....[66]....
        /*0504*/ 	.word	0x000032d0
        /*0508*/ 	.word	0x000000ff
        /*050c*/ 	.word	0x00000000
        /*0510*/ 	.short	0x010a
        /*0512*/ 	.byte	0x06
	.zero		1


	//   ....[67]....
        /*0514*/ 	.word	0x000032f0
        /*0518*/ 	.word	0x000000ff
        /*051c*/ 	.word	0x000000e0
        /*0520*/ 	.short	0x010a
        /*0522*/ 	.byte	0x07
	.zero		1


	//   ....[68]....
        /*0524*/ 	.word	0x000033c0
        /*0528*/ 	.word	0x000000ff
        /*052c*/ 	.word	0x00000000
        /*0530*/ 	.short	0x010a
        /*0532*/ 	.byte	0x06
	.zero		1


	//   ....[69]....
        /*0534*/ 	.word	0x000034f0
        /*0538*/ 	.word	0x000000ff
        /*053c*/ 	.word	0x00000000
        /*0540*/ 	.short	0x010a
        /*0542*/ 	.byte	0x1a
	.zero		1


	//   ....[70]....
        /*0544*/ 	.word	0x00003790
        /*0548*/ 	.word	0x000000ff
        /*054c*/ 	.word	0x00000000
        /*0550*/ 	.short	0x010a
        /*0552*/ 	.byte	0x06
	.zero		1


	//   ....[71]....
        /*0554*/ 	.word	0x00003820
        /*0558*/ 	.word	0x000000ff
        /*055c*/ 	.word	0x00000000
        /*0560*/ 	.short	0x010a
        /*0562*/ 	.byte	0x06
	.zero		1


	//   ....[72]....
        /*0564*/ 	.word	0x000038b0
        /*0568*/ 	.word	0x000000ff
        /*056c*/ 	.word	0x00000000
        /*0570*/ 	.short	0x010a
        /*0572*/ 	.byte	0x06
	.zero		1


	//   ....[73]....
        /*0574*/ 	.word	0x00003940
        /*0578*/ 	.word	0x000000ff
        /*057c*/ 	.word	0x00000000
        /*0580*/ 	.short	0x010a
        /*0582*/ 	.byte	0x07
	.zero		1


	//   ....[74]....
        /*0584*/ 	.word	0x00003d80
        /*0588*/ 	.word	0x00000000
        /*058c*/ 	.word	0x000000a0
        /*0590*/ 	.short	0x010a
        /*0592*/ 	.byte	0xff
	.zero		1


	//   ....[75]....
        /*0594*/ 	.word	0x00003e70
        /*0598*/ 	.word	0x00000000
        /*059c*/ 	.word	0x00000000
        /*05a0*/ 	.short	0x0101
        /*05a2*/ 	.byte	0xff
	.zero		1


	//   ....[76]....
        /*05a4*/ 	.word	0x00004190
        /*05a8*/ 	.word	0x000000ff
        /*05ac*/ 	.word	0x00000098
        /*05b0*/ 	.short	0x010a
        /*05b2*/ 	.byte	0x06
	.zero		1


	//   ....[77]....
        /*05b4*/ 	.word	0x00004310
        /*05b8*/ 	.word	0x000000ff
        /*05bc*/ 	.word	0x00000088
        /*05c0*/ 	.short	0x010a
        /*05c2*/ 	.byte	0x06
	.zero		1


	//   ....[78]....
        /*05c4*/ 	.word	0x00004640
        /*05c8*/ 	.word	0x000000ff
        /*05cc*/ 	.word	0x00000080
        /*05d0*/ 	.short	0x010b
        /*05d2*/ 	.byte	0x06
	.zero		1


	//   ....[79]....
        /*05d4*/ 	.word	0x00004660
        /*05d8*/ 	.word	0x000000ff
        /*05dc*/ 	.word	0x00000000
        /*05e0*/ 	.short	0x0101
        /*05e2*/ 	.byte	0x25
	.zero		1


	//   ....[80]....
        /*05e4*/ 	.word	0x000046a0
        /*05e8*/ 	.word	0x00000000
        /*05ec*/ 	.word	0x00000088
        /*05f0*/ 	.short	0x010a
        /*05f2*/ 	.byte	0xff
	.zero		1


	//   ....[81]....
        /*05f4*/ 	.word	0x000049d0
        /*05f8*/ 	.word	0x00000000
        /*05fc*/ 	.word	0x000000a0
        /*0600*/ 	.short	0x010a
        /*0602*/ 	.byte	0xff
	.zero		1


	//   ....[82]....
        /*0604*/ 	.word	0x00004ae0
        /*0608*/ 	.word	0x00000000
        /*060c*/ 	.word	0x00000000
        /*0610*/ 	.short	0x0101
        /*0612*/ 	.byte	0xff
	.zero		1


	//   ....[83]....
        /*0614*/ 	.word	0x00005480
        /*0618*/ 	.word	0x000000ff
        /*061c*/ 	.word	0x00000080
        /*0620*/ 	.short	0x010a
        /*0622*/ 	.byte	0x2b
	.zero		1


	//   ....[84]....
        /*0624*/ 	.word	0x00005490
        /*0628*/ 	.word	0x0000009c
        /*062c*/ 	.word	0x000000c0
        /*0630*/ 	.short	0x010a
        /*0632*/ 	.byte	0xff
	.zero		1


	//   ....[85]....
        /*0634*/ 	.word	0x00005620
        /*0638*/ 	.word	0x000000ff
        /*063c*/ 	.word	0x00000080
        /*0640*/ 	.short	0x010a
        /*0642*/ 	.byte	0x2b
	.zero		1


	//   ....[86]....
        /*0644*/ 	.word	0x00005720
        /*0648*/ 	.word	0x000000ff
        /*064c*/ 	.word	0x00000000
        /*0650*/ 	.short	0x0101
        /*0652*/ 	.byte	0x04
	.zero		1


	//   ....[87]....
        /*0654*/ 	.word	0x00005780
        /*0658*/ 	.word	0x0000009c
        /*065c*/ 	.word	0x000000c0
        /*0660*/ 	.short	0x010a
        /*0662*/ 	.byte	0xff
	.zero		1


	//   ....[88]....
        /*0664*/ 	.word	0x00005b40
        /*0668*/ 	.word	0x000000ff
        /*066c*/ 	.word	0x00000000
        /*0670*/ 	.short	0x0101
        /*0672*/ 	.byte	0x05
	.zero		1


	//   ....[89]....
        /*0674*/ 	.word	0x00006bf0
        /*0678*/ 	.word	0x00000003
        /*067c*/ 	.word	0x00000110
        /*0680*/ 	.short	0x010a
        /*0682*/ 	.byte	0xff
	.zero		1


	//   ....[90]....
        /*0684*/ 	.word	0x00006c50
        /*0688*/ 	.word	0x00000002
        /*068c*/ 	.word	0x00000040
        /*0690*/ 	.short	0x010a
        /*0692*/ 	.byte	0xff
	.zero		1


	//   ....[91]....
        /*0694*/ 	.word	0x00006cb0
        /*0698*/ 	.word	0x00000002
        /*069c*/ 	.word	0x00000040
        /*06a0*/ 	.short	0x010a
        /*06a2*/ 	.byte	0xff
	.zero		1


	//   ....[92]....
        /*06a4*/ 	.word	0x00006d00
        /*06a8*/ 	.word	0x00000002
        /*06ac*/ 	.word	0x000000a0
        /*06b0*/ 	.short	0x010a
        /*06b2*/ 	.byte	0xff
	.zero		1


	//   ....[93]....
        /*06b4*/ 	.word	0x00006d60
        /*06b8*/ 	.word	0x00000000
        /*06bc*/ 	.word	0x00000000
        /*06c0*/ 	.short	0x010a
        /*06c2*/ 	.byte	0xff
	.zero		1


	//   ....[94]....
        /*06c4*/ 	.word	0x00006dc0
        /*06c8*/ 	.word	0x00000000
        /*06cc*/ 	.word	0x00000000
        /*06d0*/ 	.short	0x010a
        /*06d2*/ 	.byte	0xff
	.zero		1


	//   ....[95]....
        /*06d4*/ 	.word	0x00006e20
        /*06d8*/ 	.word	0x00000000
        /*06dc*/ 	.word	0x00000000
        /*06e0*/ 	.short	0x010a
        /*06e2*/ 	.byte	0xff
	.zero		1


	//   ....[96]....
        /*06e4*/ 	.word	0x00006e80
        /*06e8*/ 	.word	0x00000000
        /*06ec*/ 	.word	0x00000000
        /*06f0*/ 	.short	0x010a
        /*06f2*/ 	.byte	0xff
	.zero		1


	//   ....[97]....
        /*06f4*/ 	.word	0x00006ee0
        /*06f8*/ 	.word	0x00000000
        /*06fc*/ 	.word	0x00000000
        /*0700*/ 	.short	0x010a
        /*0702*/ 	.byte	0xff
	.zero		1


	//   ....[98]....
        /*0704*/ 	.word	0x00006f40
        /*0708*/ 	.word	0x00000000
        /*070c*/ 	.word	0x00000000
        /*0710*/ 	.short	0x010a
        /*0712*/ 	.byte	0xff
	.zero		1


	//   ....[99]....
        /*0714*/ 	.word	0x00006fa0
        /*0718*/ 	.word	0x00000000
        /*071c*/ 	.word	0x00000000
        /*0720*/ 	.short	0x010a
        /*0722*/ 	.byte	0xff
	.zero		1


	//   ....[100]....
        /*0724*/ 	.word	0x00006ff0
        /*0728*/ 	.word	0x00000000
        /*072c*/ 	.word	0x00000100
        /*0730*/ 	.short	0x010a
        /*0732*/ 	.byte	0xff
	.zero		1


	//   ....[101]....
        /*0734*/ 	.word	0x00007050
        /*0738*/ 	.word	0x00000000
        /*073c*/ 	.word	0x000000b0
        /*0740*/ 	.short	0x010a
        /*0742*/ 	.byte	0xff
	.zero		1


	//   ....[102]....
        /*0744*/ 	.word	0x000070a0
        /*0748*/ 	.word	0x00000000
        /*074c*/ 	.word	0x000000a0
        /*0750*/ 	.short	0x010a
        /*0752*/ 	.byte	0xff
	.zero		1


	//   ....[103]....
        /*0754*/ 	.word	0x00007100
        /*0758*/ 	.word	0x00000000
        /*075c*/ 	.word	0x000000b0
        /*0760*/ 	.short	0x010a
        /*0762*/ 	.byte	0xff
	.zero		1


	//   ....[104]....
        /*0764*/ 	.word	0x00007150
        /*0768*/ 	.word	0x00000000
        /*076c*/ 	.word	0x000000a0
        /*0770*/ 	.short	0x010a
        /*0772*/ 	.byte	0xff
	.zero		1


	//   ....[105]....
        /*0774*/ 	.word	0x000071b0
        /*0778*/ 	.word	0x00000003
        /*077c*/ 	.word	0x000000e0
        /*0780*/ 	.short	0x010a
        /*0782*/ 	.byte	0xff
	.zero		1


	//   ....[106]....
        /*0784*/ 	.word	0x00007210
        /*0788*/ 	.word	0x00000000
        /*078c*/ 	.word	0x00000000
        /*0790*/ 	.short	0x010a
        /*0792*/ 	.byte	0xff
	.zero		1


	//   ....[107]....
        /*0794*/ 	.word	0x00007270
        /*0798*/ 	.word	0x00000000
        /*079c*/ 	.word	0x00000000
        /*07a0*/ 	.short	0x010a
        /*07a2*/ 	.byte	0xff
	.zero		1


	//   ....[108]....
        /*07a4*/ 	.word	0x000072d0
        /*07a8*/ 	.word	0x00000000
        /*07ac*/ 	.word	0x00000000
        /*07b0*/ 	.short	0x010a
        /*07b2*/ 	.byte	0xff
	.zero		1


	//   ....[109]....
        /*07b4*/ 	.word	0x00007330
        /*07b8*/ 	.word	0x00000000
        /*07bc*/ 	.word	0x00000000
        /*07c0*/ 	.short	0x010a
        /*07c2*/ 	.byte	0xff
	.zero		1


	//   ....[110]....
        /*07c4*/ 	.word	0x00007390
        /*07c8*/ 	.word	0x00000000
        /*07cc*/ 	.word	0x00000000
        /*07d0*/ 	.short	0x010a
        /*07d2*/ 	.byte	0xff
	.zero		1


	//   ....[111]....
        /*07d4*/ 	.word	0x000073e0
        /*07d8*/ 	.word	0x00000000
        /*07dc*/ 	.word	0x000000a0
        /*07e0*/ 	.short	0x010a
        /*07e2*/ 	.byte	0xff
	.zero		1


	//   ....[112]....
        /*07e4*/ 	.word	0x00007440
        /*07e8*/ 	.word	0x00000000
        /*07ec*/ 	.word	0x00000098
        /*07f0*/ 	.short	0x010a
        /*07f2*/ 	.byte	0xff
	.zero		1


	//   ....[113]....
        /*07f4*/ 	.word	0x000074a0
        /*07f8*/ 	.word	0x00000003
        /*07fc*/ 	.word	0x00000088
        /*0800*/ 	.short	0x010a
        /*0802*/ 	.byte	0xff
	.zero		1


	//   ....[114]....
        /*0804*/ 	.word	0x000074f0
        /*0808*/ 	.word	0x00000000
        /*080c*/ 	.word	0x000000a0
        /*0810*/ 	.short	0x010a
        /*0812*/ 	.byte	0xff
	.zero		1


	//   ....[115]....
        /*0814*/ 	.word	0x00007550
        /*0818*/ 	.word	0x00000000
        /*081c*/ 	.word	0x00000080
        /*0820*/ 	.short	0x010a
        /*0822*/ 	.byte	0xff
	.zero		1


	//   ....[116]....
        /*0824*/ 	.word	0x000075a0
        /*0828*/ 	.word	0x0000009c
        /*082c*/ 	.word	0x000000c0
        /*0830*/ 	.short	0x010a
        /*0832*/ 	.byte	0xff
	.zero		1


	//----- nvinfo : EIATTR_NUM_MBARRIERS
	.align		4
.L_47:
        /*0834*/ 	.byte	0x03, 0x38
        /*0836*/ 	.short	0x0024


	//----- nvinfo : EIATTR_EXIT_INSTR_OFFSETS
	.align		4
        /*0838*/ 	.byte	0x04, 0x1c
        /*083a*/ 	.short	(.L_49 - .L_48)


	//   ....[0]....
.L_48:
        /*083c*/ 	.word	0x00002760


	//   ....[1]....
        /*0840*/ 	.word	0x00002c50


	//   ....[2]....
        /*0844*/ 	.word	0x00002cb0


	//   ....[3]....
        /*0848*/ 	.word	0x00003ba0


	//   ....[4]....
        /*084c*/ 	.word	0x000046d0


	//   ....[5]....
        /*0850*/ 	.word	0x00004710


	//   ....[6]....
        /*0854*/ 	.word	0x00006be0


	//----- nvinfo : EIATTR_MAX_THREADS
	.align		4
.L_49:
        /*0858*/ 	.byte	0x04, 0x05
        /*085a*/ 	.short	(.L_51 - .L_50)
.L_50:
        /*085c*/ 	.word	0x00000100
        /*0860*/ 	.word	0x00000001
        /*0864*/ 	.word	0x00000001


	//----- nvinfo : EIATTR_CRS_STACK_SIZE
	.align		4
.L_51:
        /*0868*/ 	.byte	0x04, 0x1e
        /*086a*/ 	.short	(.L_53 - .L_52)
.L_52:
        /*086c*/ 	.word	0x00000000


	//----- nvinfo : EIATTR_CBANK_PARAM_SIZE
	.align		4
.L_53:
        /*0870*/ 	.byte	0x03, 0x19
        /*0872*/ 	.short	0x0800


	//----- nvinfo : EIATTR_PARAM_CBANK
	.align		4
        /*0874*/ 	.byte	0x04, 0x0a
        /*0876*/ 	.short	(.L_55 - .L_54)
	.align		4
.L_54:
        /*0878*/ 	.word	index@(.nv.constant0._ZN7cutlass13device_kernelINS_4gemm6kernel13GemmUniversalIN4cute5tupleIJiiiiEEENS1_10collective13CollectiveMmaINS1_35MainloopSm100TmaUmmaWarpSpecializedILi8ELi2ELi4ENS5_IJNS4_1CILi1EEESB_SB_EEEEENS5_IJNSA_ILi128EEENSA_ILi64EEESE_EEENS_12float_e5m2_tENS5_IJlSB_lEEESH_NS5_IJSB_llEEENS4_8TiledMMAINS4_8MMA_AtomIJNS4_10MMA_TraitsINS4_19SM100_MMA_F8F6F4_SSEJSH_SH_fSE_SF_NS4_17integral_constantINS4_4UMMA5MajorELSQ_0EEENSO_ISQ_LSQ_1EEENSO_INSP_7ScaleInELST_0EEESU_EEEEEENS4_6LayoutISC_NS5_IJNSA_ILi0EEESY_SY_EEEEENS5_IJNS4_10UnderscoreES11_S11_EEEEENS4_13SM90_TMA_LOADENS4_14ComposedLayoutINS4_7SwizzleILi3ELi4ELi3EEENS4_18smem_ptr_flag_bitsILi8EEENSX_INS5_IJNSA_ILi8EEESE_EEENS5_IJSE_SB_EEEEEEEvNS4_8identityES14_NS15_INS16_ILi2ELi4ELi3EEES19_NSX_INS5_IJSF_S1A_EEENS5_IJSB_SF_EEEEEEEvS1F_EENS_8epilogue10collective18CollectiveEpilogueINS1M_23Sm100TmaWarpSpecializedILi1ELi1ELi64ELb0ELb0EEEJSG_NS5_IJNSX_ISE_SB_EENSX_ISF_SB_EEEEESH_SI_SH_SI_NS1M_6fusion15FusionCallbacksIS1Q_NS1U_17LinearCombinationISH_fSH_fLNS_15FloatRoundStyleE2EEESG_S1T_JEEENS4_5SM1004TMEM4LOAD26SM100_TMEM_LOAD_32dp32b64xES14_NS15_IS1G_S19_NSX_INS5_IJS1A_SF_EEENS5_IJSF_SB_EEEEEEENS4_39AutoVectorizingCopyWithAssumedAlignmentILi128EEENS4_14SM90_TMA_STOREES27_S29_S29_EEEvvEEEEvNT_6ParamsE)
        /*087c*/ 	.short	0x0380
        /*087e*/ 	.short	0x0800


	//----- nvinfo : EIATTR_SW_WAR
	.align		4
.L_55:
        /*0880*/ 	.byte	0x04, 0x36
        /*0882*/ 	.short	(.L_57 - .L_56)
.L_56:
        /*0884*/ 	.word	0x00000008
.L_57:


//--------------------- .nv.callgraph             --------------------------
	.section	.nv.callgraph,"",@"SHT_CUDA_CALLGRAPH"
	.align	4
	.sectionentsize	8
	.align		4
        /*0000*/ 	.word	0x00000000
	.align		4
        /*0004*/ 	.word	0xffffffff
	.align		4
        /*0008*/ 	.word	index@(_ZN7cutlass13device_kernelINS_4gemm6kernel13GemmUniversalIN4cute5tupleIJiiiiEEENS1_10collective13CollectiveMmaINS1_35MainloopSm100TmaUmmaWarpSpecializedILi8ELi2ELi4ENS5_IJNS4_1CILi1EEESB_SB_EEEEENS5_IJNSA_ILi128EEENSA_ILi64EEESE_EEENS_12float_e5m2_tENS5_IJlSB_lEEESH_NS5_IJSB_llEEENS4_8TiledMMAINS4_8MMA_AtomIJNS4_10MMA_TraitsINS4_19SM100_MMA_F8F6F4_SSEJSH_SH_fSE_SF_NS4_17integral_constantINS4_4UMMA5MajorELSQ_0EEENSO_ISQ_LSQ_1EEENSO_INSP_7ScaleInELST_0EEESU_EEEEEENS4_6LayoutISC_NS5_IJNSA_ILi0EEESY_SY_EEEEENS5_IJNS4_10UnderscoreES11_S11_EEEEENS4_13SM90_TMA_LOADENS4_14ComposedLayoutINS4_7SwizzleILi3ELi4ELi3EEENS4_18smem_ptr_flag_bitsILi8EEENSX_INS5_IJNSA_ILi8EEESE_EEENS5_IJSE_SB_EEEEEEEvNS4_8identityES14_NS15_INS16_ILi2ELi4ELi3EEES19_NSX_INS5_IJSF_S1A_EEENS5_IJSB_SF_EEEEEEEvS1F_EENS_8epilogue10collective18CollectiveEpilogueINS1M_23Sm100TmaWarpSpecializedILi1ELi1ELi64ELb0ELb0EEEJSG_NS5_IJNSX_ISE_SB_EENSX_ISF_SB_EEEEESH_SI_SH_SI_NS1M_6fusion15FusionCallbacksIS1Q_NS1U_17LinearCombinationISH_fSH_fLNS_15FloatRoundStyleE2EEESG_S1T_JEEENS4_5SM1004TMEM4LOAD26SM100_TMEM_LOAD_32dp32b64xES14_NS15_IS1G_S19_NSX_INS5_IJS1A_SF_EEENS5_IJSF_SB_EEEEEEENS4_39AutoVectorizingCopyWithAssumedAlignmentILi128EEENS4_14SM90_TMA_STOREES27_S29_S29_EEEvvEEEEvNT_6ParamsE)
	.align		4
        /*000c*/ 	.word	index@(__assertfail)
	.align		4
        /*0010*/ 	.word	0x00000000
	.align		4
        /*0014*/ 	.word	0xfffffffe
	.align		4
        /*0018*/ 	.word	0x00000000
	.align		4
        /*001c*/ 	.word	0xfffffffd
	.align		4
        /*0020*/ 	.word	0x00000000
	.align		4
        /*0024*/ 	.word	0xfffffffc


//--------------------- .nv.constant4             --------------------------
	.section	.nv.constant4,"a",@progbits
	.align	8
	.align		8
.nv.constant4:
        /*0000*/ 	.dword	__assertfail
	.align		8
        /*0008*/ 	.dword	__unnamed_1
	.align		8
        /*0010*/ 	.dword	__unnamed_2
	.align		8
        /*0018*/ 	.dword	_ZN40_INTERNAL_9bed88c0_4_k_cu_bef8e2b9_307464cuda3std3__45__cpo5beginE
	.align		8
        /*0020*/ 	.dword	_ZN40_INTERNAL_9bed88c0_4_k_cu_bef8e2b9_307464cuda3std3__45__cpo3endE
	.align		8
        /*0028*/ 	.dword	_ZN40_INTERNAL_9bed88c0_4_k_cu_bef8e2b9_307464cuda3std3__45__cpo6cbeginE
	.align		8
        /*0030*/ 	.dword	_ZN40_INTERNAL_9bed88c0_4_k_cu_bef8e2b9_307464cuda3std3__45__cpo4cendE
	.align		8
        /*0038*/ 	.dword	_ZN40_INTERNAL_9bed88c0_4_k_cu_bef8e2b9_307464cuda3std3__442_GLOBAL__N__9bed88c0_4_k_cu_bef8e2b9_307466ignoreE
	.align		8
        /*0040*/ 	.dword	_ZN40_INTERNAL_9bed88c0_4_k_cu_bef8e2b9_307464cuda3std3__419piecewise_constructE
	.align		8
        /*0048*/ 	.dword	_ZN40_INTERNAL_9bed88c0_4_k_cu_bef8e2b9_307464cuda3std3__48in_placeE
	.align		8
        /*0050*/ 	.dword	_ZN40_INTERNAL_9bed88c0_4_k_cu_bef8e2b9_307464cuda3std6ranges3__45__cpo4swapE
	.align		8
        /*0058*/ 	.dword	_ZN40_INTERNAL_9bed88c0_4_k_cu_bef8e2b9_307464cuda3std6ranges3__45__cpo9iter_moveE
	.align		8
        /*0060*/ 	.dword	_ZN40_INTERNAL_9bed88c0_4_k_cu_bef8e2b9_307464cute7productE
	.align		8
        /*0068*/ 	.dword	_ZN40_INTERNAL_9bed88c0_4_k_cu_bef8e2b9_307464cute1_E
	.align		8
        /*0070*/ 	.dword	$str$25
	.align		8
        /*0078*/ 	.dword	$str$26
	.align		8
        /*0080*/ 	.dword	$str$27
	.align		8
        /*0088*/ 	.dword	$str$28


//--------------------- .text._ZN7cutlass13device_kernelINS_4gemm6kernel13GemmUniversalIN4cute5tupleIJiiiiEEENS1_10collective13CollectiveMmaINS1_35MainloopSm100TmaUmmaWarpSpecializedILi8ELi2ELi4ENS5_IJNS4_1CILi1EEESB_SB_EEEEENS5_IJNSA_ILi128EEENSA_ILi64EEESE_EEENS_12float_e5m2_tENS5_IJlSB_lEEESH_NS5_IJSB_llEEENS4_8TiledMMAINS4_8MMA_AtomIJNS4_10MMA_TraitsINS4_19SM100_MMA_F8F6F4_SSEJSH_SH_fSE_SF_NS4_17integral_constantINS4_4UMMA5MajorELSQ_0EEENSO_ISQ_LSQ_1EEENSO_INSP_7ScaleInELST_0EEESU_EEEEEENS4_6LayoutISC_NS5_IJNSA_ILi0EEESY_SY_EEEEENS5_IJNS4_10UnderscoreES11_S11_EEEEENS4_13SM90_TMA_LOADENS4_14ComposedLayoutINS4_7SwizzleILi3ELi4ELi3EEENS4_18smem_ptr_flag_bitsILi8EEENSX_INS5_IJNSA_ILi8EEESE_EEENS5_IJSE_SB_EEEEEEEvNS4_8identityES14_NS15_INS16_ILi2ELi4ELi3EEES19_NSX_INS5_IJSF_S1A_EEENS5_IJSB_SF_EEEEEEEvS1F_EENS_8epilogue10collective18CollectiveEpilogueINS1M_23Sm100TmaWarpSpecializedILi1ELi1ELi64ELb0ELb0EEEJSG_NS5_IJNSX_ISE_SB_EENSX_ISF_SB_EEEEESH_SI_SH_SI_NS1M_6fusion15FusionCallbacksIS1Q_NS1U_17LinearCombinationISH_fSH_fLNS_15FloatRoundStyleE2EEESG_S1T_JEEENS4_5SM1004TMEM4LOAD26SM100_TMEM_LOAD_32dp32b64xES14_NS15_IS1G_S19_NSX_INS5_IJS1A_SF_EEENS5_IJSF_SB_EEEEEEENS4_39AutoVectorizingCopyWithAssumedAlignmentILi128EEENS4_14SM90_TMA_STOREES27_S29_S29_EEEvvEEEEvNT_6ParamsE --------------------------
	.section	.text._ZN7cutlass13device_kernelINS_4gemm6kernel13GemmUniversalIN4cute5tupleIJiiiiEEENS1_10collective13CollectiveMmaINS1_35MainloopSm100TmaUmmaWarpSpecializedILi8ELi2ELi4ENS5_IJNS4_1CILi1EEESB_SB_EEEEENS5_IJNSA_ILi128EEENSA_ILi64EEESE_EEENS_12float_e5m2_tENS5_IJlSB_lEEESH_NS5_IJSB_llEEENS4_8TiledMMAINS4_8MMA_AtomIJNS4_10MMA_TraitsINS4_19SM100_MMA_F8F6F4_SSEJSH_SH_fSE_SF_NS4_17integral_constantINS4_4UMMA5MajorELSQ_0EEENSO_ISQ_LSQ_1EEENSO_INSP_7ScaleInELST_0EEESU_EEEEEENS4_6LayoutISC_NS5_IJNSA_ILi0EEESY_SY_EEEEENS5_IJNS4_10UnderscoreES11_S11_EEEEENS4_13SM90_TMA_LOADENS4_14ComposedLayoutINS4_7SwizzleILi3ELi4ELi3EEENS4_18smem_ptr_flag_bitsILi8EEENSX_INS5_IJNSA_ILi8EEESE_EEENS5_IJSE_SB_EEEEEEEvNS4_8identityES14_NS15_INS16_ILi2ELi4ELi3EEES19_NSX_INS5_IJSF_S1A_EEENS5_IJSB_SF_EEEEEEEvS1F_EENS_8epilogue10collective18CollectiveEpilogueINS1M_23Sm100TmaWarpSpecializedILi1ELi1ELi64ELb0ELb0EEEJSG_NS5_IJNSX_ISE_SB_EENSX_ISF_SB_EEEEESH_SI_SH_SI_NS1M_6fusion15FusionCallbacksIS1Q_NS1U_17LinearCombinationISH_fSH_fLNS_15FloatRoundStyleE2EEESG_S1T_JEEENS4_5SM1004TMEM4LOAD26SM100_TMEM_LOAD_32dp32b64xES14_NS15_IS1G_S19_NSX_INS5_IJS1A_SF_EEENS5_IJSF_SB_EEEEEEENS4_39AutoVectorizingCopyWithAssumedAlignmentILi128EEENS4_14SM90_TMA_STOREES27_S29_S29_EEEvvEEEEvNT_6ParamsE,"ax",@progbits
	.align	128
.text._ZN7cutlass13device_kernelINS_4gemm6kernel13GemmUniversalIN4cute5tupleIJiiiiEEENS1_10collective13CollectiveMmaINS1_35MainloopSm100TmaUmmaWarpSpecializedILi8ELi2ELi4ENS5_IJNS4_1CILi1EEESB_SB_EEEEENS5_IJNSA_ILi128EEENSA_ILi64EEESE_EEENS_12float_e5m2_tENS5_IJlSB_lEEESH_NS5_IJSB_llEEENS4_8TiledMMAINS4_8MMA_AtomIJNS4_10MMA_TraitsINS4_19SM100_MMA_F8F6F4_SSEJSH_SH_fSE_SF_NS4_17integral_constantINS4_4UMMA5MajorELSQ_0EEENSO_ISQ_LSQ_1EEENSO_INSP_7ScaleInELST_0EEESU_EEEEEENS4_6LayoutISC_NS5_IJNSA_ILi0EEESY_SY_EEEEENS5_IJNS4_10UnderscoreES11_S11_EEEEENS4_13SM90_TMA_LOADENS4_14ComposedLayoutINS4_7SwizzleILi3ELi4ELi3EEENS4_18smem_ptr_flag_bitsILi8EEENSX_INS5_IJNSA_ILi8EEESE_EEENS5_IJSE_SB_EEEEEEEvNS4_8identityES14_NS15_INS16_ILi2ELi4ELi3EEES19_NSX_INS5_IJSF_S1A_EEENS5_IJSB_SF_EEEEEEEvS1F_EENS_8epilogue10collective18CollectiveEpilogueINS1M_23Sm100TmaWarpSpecializedILi1ELi1ELi64ELb0ELb0EEEJSG_NS5_IJNSX_ISE_SB_EENSX_ISF_SB_EEEEESH_SI_SH_SI_NS1M_6fusion15FusionCallbacksIS1Q_NS1U_17LinearCombinationISH_fSH_fLNS_15FloatRoundStyleE2EEESG_S1T_JEEENS4_5SM1004TMEM4LOAD26SM100_TMEM_LOAD_32dp32b64xES14_NS15_IS1G_S19_NSX_INS5_IJS1A_SF_EEENS5_IJSF_SB_EEEEEEENS4_39AutoVectorizingCopyWithAssumedAlignmentILi128EEENS4_14SM90_TMA_STOREES27_S29_S29_EEEvvEEEEvNT_6ParamsE:
        .type           _ZN7cutlass13device_kernelINS_4gemm6kernel13GemmUniversalIN4cute5tupleIJiiiiEEENS1_10collective13CollectiveMmaINS1_35MainloopSm100TmaUmmaWarpSpecializedILi8ELi2ELi4ENS5_IJNS4_1CILi1EEESB_SB_EEEEENS5_IJNSA_ILi128EEENSA_ILi64EEESE_EEENS_12float_e5m2_tENS5_IJlSB_lEEESH_NS5_IJSB_llEEENS4_8TiledMMAINS4_8MMA_AtomIJNS4_10MMA_TraitsINS4_19SM100_MMA_F8F6F4_SSEJSH_SH_fSE_SF_NS4_17integral_constantINS4_4UMMA5MajorELSQ_0EEENSO_ISQ_LSQ_1EEENSO_INSP_7ScaleInELST_0EEESU_EEEEEENS4_6LayoutISC_NS5_IJNSA_ILi0EEESY_SY_EEEEENS5_IJNS4_10UnderscoreES11_S11_EEEEENS4_13SM90_TMA_LOADENS4_14ComposedLayoutINS4_7SwizzleILi3ELi4ELi3EEENS4_18smem_ptr_flag_bitsILi8EEENSX_INS5_IJNSA_ILi8EEESE_EEENS5_IJSE_SB_EEEEEEEvNS4_8identityES14_NS15_INS16_ILi2ELi4ELi3EEES19_NSX_INS5_IJSF_S1A_EEENS5_IJSB_SF_EEEEEEEvS1F_EENS_8epilogue10collective18CollectiveEpilogueINS1M_23Sm100TmaWarpSpecializedILi1ELi1ELi64ELb0ELb0EEEJSG_NS5_IJNSX_ISE_SB_EENSX_ISF_SB_EEEEESH_SI_SH_SI_NS1M_6fusion15FusionCallbacksIS1Q_NS1U_17LinearCombinationISH_fSH_fLNS_15FloatRoundStyleE2EEESG_S1T_JEEENS4_5SM1004TMEM4LOAD26SM100_TMEM_LOAD_32dp32b64xES14_NS15_IS1G_S19_NSX_INS5_IJS1A_SF_EEENS5_IJSF_SB_EEEEEEENS4_39AutoVectorizingCopyWithAssumedAlignmentILi128EEENS4_14SM90_TMA_STOREES27_S29_S29_EEEvvEEEEvNT_6ParamsE,@function
        .size           _ZN7cutlass13device_kernelINS_4gemm6kernel13GemmUniversalIN4cute5tupleIJiiiiEEENS1_10collective13CollectiveMmaINS1_35MainloopSm100TmaUmmaWarpSpecializedILi8ELi2ELi4ENS5_IJNS4_1CILi1EEESB_SB_EEEEENS5_IJNSA_ILi128EEENSA_ILi64EEESE_EEENS_12float_e5m2_tENS5_IJlSB_lEEESH_NS5_IJSB_llEEENS4_8TiledMMAINS4_8MMA_AtomIJNS4_10MMA_TraitsINS4_19SM100_MMA_F8F6F4_SSEJSH_SH_fSE_SF_NS4_17integral_constantINS4_4UMMA5MajorELSQ_0EEENSO_ISQ_LSQ_1EEENSO_INSP_7ScaleInELST_0EEESU_EEEEEENS4_6LayoutISC_NS5_IJNSA_ILi0EEESY_SY_EEEEENS5_IJNS4_10UnderscoreES11_S11_EEEEENS4_13SM90_TMA_LOADENS4_14ComposedLayoutINS4_7SwizzleILi3ELi4ELi3EEENS4_18smem_ptr_flag_bitsILi8EEENSX_INS5_IJNSA_ILi8EEESE_EEENS5_IJSE_SB_EEEEEEEvNS4_8identityES14_NS15_INS16_ILi2ELi4ELi3EEES19_NSX_INS5_IJSF_S1A_EEENS5_IJSB_SF_EEEEEEEvS1F_EENS_8epilogue10collective18CollectiveEpilogueINS1M_23Sm100TmaWarpSpecializedILi1ELi1ELi64ELb0ELb0EEEJSG_NS5_IJNSX_ISE_SB_EENSX_ISF_SB_EEEEESH_SI_SH_SI_NS1M_6fusion15FusionCallbacksIS1Q_NS1U_17LinearCombinationISH_fSH_fLNS_15FloatRoundStyleE2EEESG_S1T_JEEENS4_5SM1004TMEM4LOAD26SM100_TMEM_LOAD_32dp32b64xES14_NS15_IS1G_S19_NSX_INS5_IJS1A_SF_EEENS5_IJSF_SB_EEEEEEENS4_39AutoVectorizingCopyWithAssumedAlignmentILi128EEENS4_14SM90_TMA_STOREES27_S29_S29_EEEvvEEEEvNT_6ParamsE,(.L_x_140 - _ZN7cutlass13device_kernelINS_4gemm6kernel13GemmUniversalIN4cute5tupleIJiiiiEEENS1_10collective13CollectiveMmaINS1_35MainloopSm100TmaUmmaWarpSpecializedILi8ELi2ELi4ENS5_IJNS4_1CILi1EEESB_SB_EEEEENS5_IJNSA_ILi128EEENSA_ILi64EEESE_EEENS_12float_e5m2_tENS5_IJlSB_lEEESH_NS5_IJSB_llEEENS4_8TiledMMAINS4_8MMA_AtomIJNS4_10MMA_TraitsINS4_19SM100_MMA_F8F6F4_SSEJSH_SH_fSE_SF_NS4_17integral_constantINS4_4UMMA5MajorELSQ_0EEENSO_ISQ_LSQ_1EEENSO_INSP_7ScaleInELST_0EEESU_EEEEEENS4_6LayoutISC_NS5_IJNSA_ILi0EEESY_SY_EEEEENS5_IJNS4_10UnderscoreES11_S11_EEEEENS4_13SM90_TMA_LOADENS4_14ComposedLayoutINS4_7SwizzleILi3ELi4ELi3EEENS4_18smem_ptr_flag_bitsILi8EEENSX_INS5_IJNSA_ILi8EEESE_EEENS5_IJSE_SB_EEEEEEEvNS4_8identityES14_NS15_INS16_ILi2ELi4ELi3EEES19_NSX_INS5_IJSF_S1A_EEENS5_IJSB_SF_EEEEEEEvS1F_EENS_8epilogue10collective18CollectiveEpilogueINS1M_23Sm100TmaWarpSpecializedILi1ELi1ELi64ELb0ELb0EEEJSG_NS5_IJNSX_ISE_SB_EENSX_ISF_SB_EEEEESH_SI_SH_SI_NS1M_6fusion15FusionCallbacksIS1Q_NS1U_17LinearCombinationISH_fSH_fLNS_15FloatRoundStyleE2EEESG_S1T_JEEENS4_5SM1004TMEM4LOAD26SM100_TMEM_LOAD_32dp32b64xES14_NS15_IS1G_S19_NSX_INS5_IJS1A_SF_EEENS5_IJSF_SB_EEEEEEENS4_39AutoVectorizingCopyWithAssumedAlignmentILi128EEENS4_14SM90_TMA_STOREES27_S29_S29_EEEvvEEEEvNT_6ParamsE)
        .other          _ZN7cutlass13device_kernelINS_4gemm6kernel13GemmUniversalIN4cute5tupleIJiiiiEEENS1_10collective13CollectiveMmaINS1_35MainloopSm100TmaUmmaWarpSpecializedILi8ELi2ELi4ENS5_IJNS4_1CILi1EEESB_SB_EEEEENS5_IJNSA_ILi128EEENSA_ILi64EEESE_EEENS_12float_e5m2_tENS5_IJlSB_lEEESH_NS5_IJSB_llEEENS4_8TiledMMAINS4_8MMA_AtomIJNS4_10MMA_TraitsINS4_19SM100_MMA_F8F6F4_SSEJSH_SH_fSE_SF_NS4_17integral_constantINS4_4UMMA5MajorELSQ_0EEENSO_ISQ_LSQ_1EEENSO_INSP_7ScaleInELST_0EEESU_EEEEEENS4_6LayoutISC_NS5_IJNSA_ILi0EEESY_SY_EEEEENS5_IJNS4_10UnderscoreES11_S11_EEEEENS4_13SM90_TMA_LOADENS4_14ComposedLayoutINS4_7SwizzleILi3ELi4ELi3EEENS4_18smem_ptr_flag_bitsILi8EEENSX_INS5_IJNSA_ILi8EEESE_EEENS5_IJSE_SB_EEEEEEEvNS4_8identityES14_NS15_INS16_ILi2ELi4ELi3EEES19_NSX_INS5_IJSF_S1A_EEENS5_IJSB_SF_EEEEEEEvS1F_EENS_8epilogue10collective18CollectiveEpilogueINS1M_23Sm100TmaWarpSpecializedILi1ELi1ELi64ELb0ELb0EEEJSG_NS5_IJNSX_ISE_SB_EENSX_ISF_SB_EEEEESH_SI_SH_SI_NS1M_6fusion15FusionCallbacksIS1Q_NS1U_17LinearCombinationISH_fSH_fLNS_15FloatRoundStyleE2EEESG_S1T_JEEENS4_5SM1004TMEM4LOAD26SM100_TMEM_LOAD_32dp32b64xES14_NS15_IS1G_S19_NSX_INS5_IJS1A_SF_EEENS5_IJSF_SB_EEEEEEENS4_39AutoVectorizingCopyWithAssumedAlignmentILi128EEENS4_14SM90_TMA_STOREES27_S29_S29_EEEvvEEEEvNT_6ParamsE,@"STO_CUDA_ENTRY STV_DEFAULT"
_ZN7cutlass13device_kernelINS_4gemm6kernel13GemmUniversalIN4cute5tupleIJiiiiEEENS1_10collective13CollectiveMmaINS1_35MainloopSm100TmaUmmaWarpSpecializedILi8ELi2ELi4ENS5_IJNS4_1CILi1EEESB_SB_EEEEENS5_IJNSA_ILi128EEENSA_ILi64EEESE_EEENS_12float_e5m2_tENS5_IJlSB_lEEESH_NS5_IJSB_llEEENS4_8TiledMMAINS4_8MMA_AtomIJNS4_10MMA_TraitsINS4_19SM100_MMA_F8F6F4_SSEJSH_SH_fSE_SF_NS4_17integral_constantINS4_4UMMA5MajorELSQ_0EEENSO_ISQ_LSQ_1EEENSO_INSP_7ScaleInELST_0EEESU_EEEEEENS4_6LayoutISC_NS5_IJNSA_ILi0EEESY_SY_EEEEENS5_IJNS4_10UnderscoreES11_S11_EEEEENS4_13SM90_TMA_LOADENS4_14ComposedLayoutINS4_7SwizzleILi3ELi4ELi3EEENS4_18smem_ptr_flag_bitsILi8EEENSX_INS5_IJNSA_ILi8EEESE_EEENS5_IJSE_SB_EEEEEEEvNS4_8identityES14_NS15_INS16_ILi2ELi4ELi3EEES19_NSX_INS5_IJSF_S1A_EEENS5_IJSB_SF_EEEEEEEvS1F_EENS_8epilogue10collective18CollectiveEpilogueINS1M_23Sm100TmaWarpSpecializedILi1ELi1ELi64ELb0ELb0EEEJSG_NS5_IJNSX_ISE_SB_EENSX_ISF_SB_EEEEESH_SI_SH_SI_NS1M_6fusion15FusionCallbacksIS1Q_NS1U_17LinearCombinationISH_fSH_fLNS_15FloatRoundStyleE2EEESG_S1T_JEEENS4_5SM1004TMEM4LOAD26SM100_TMEM_LOAD_32dp32b64xES14_NS15_IS1G_S19_NSX_INS5_IJS1A_SF_EEENS5_IJSF_SB_EEEEEEENS4_39AutoVectorizingCopyWithAssumedAlignmentILi128EEENS4_14SM90_TMA_STOREES27_S29_S29_EEEvvEEEEvNT_6ParamsE:
[----:B------:R-:W1:Y:S01]  /*0000*/  LDC R1, c[0x0][0x37c] ;  /* 0x0000df00ff017b82 */ /* 0x000e620000000800 */
[----:B------:R-:W2:Y:S01]  /*0010*/  S2R R166, SR_TID.X ;  /* 0x0000000000a67919 */ /* 0x000ea20000002100 */
[----:B------:R-:W3:Y:S01]  /*0020*/  LDCU.64 UR4, c[0x0][0x890] ;  /* 0x00011200ff0477ac */ /* 0x000ee20008000a00 */
[----:B------:R-:W-:Y:S02]  /*0030*/  PRMT R164, RZ, 0x7610, R164 ;  /* 0x00007610ffa47816 */ /* 0x000fe400000000a4 */
[----:B------:R-:W-:Y:S01]  /*0040*/  ELECT P5, URZ, PT ;  /* 0x0000000000ff782f */ /* 0x000fe200038a0000 */
[----:B------:R-:W4:Y:S01]  /*0050*/  LDCU.64 UR40, c[0x0][0x358] ;  /* 0x00006b00ff2877ac */ /* 0x000f220008000a00 */
[----:B---3--:R-:W-:-:S04]  /*0060*/  UISETP.NE.U32.AND UP0, UPT, UR4, URZ, UPT ;  /* 0x000000ff0400728c */ /* 0x008fc8000bf05070 */
[----:B------:R-:W-:Y:S01]  /*0070*/  UISETP.NE.AND.EX UP0, UPT, UR5, URZ, UPT, UP0 ;  /* 0x000000ff0500728c */ /* 0x000fe2000bf05300 */
[----:B--2---:R-:W-:-:S05]  /*0080*/  SHF.R.U32.HI R169, RZ, 0x5, R166 ;  /* 0x00000005ffa97819 */ /* 0x004fca00000116a6 */
[----:B------:R-:W2:Y:S02]  /*0090*/  SHFL.IDX PT, R0, R169, RZ, 0x1f ;  /* 0x00001fffa9007589 */ /* 0x000ea400000e0000 */
[----:B--2---:R-:W-:Y:S01]  /*00a0*/  R2UR UR8, R0 ;  /* 0x00000000000872ca */ /* 0x004fe200000e0000 */
[----:B-1--4-:R-:W-:-:S14]  /*00b0*/  BRA.U UP0, `(.L_x_0) ;  /* 0x00000001002c7547 */ /* 0x012fdc000b800000 */
[----:B------:R-:W1:Y:S02]  /*00c0*/  LDCU.64 UR6, c[0x0][0x888] ;  /* 0x00011100ff0677ac */ /* 0x000e640008000a00 */
[----:B-1----:R-:W-:-:S04]  /*00d0*/  UISETP.NE.U32.AND UP0, UPT, UR6, URZ, UPT ;  /* 0x000000ff0600728c */ /* 0x002fc8000bf05070 */
[----:B------:R-:W-:-:S09]  /*00e0*/  UISETP.NE.AND.EX UP0, UPT, UR7, URZ, UPT, UP0 ;  /* 0x000000ff0700728c */ /* 0x000fd2000bf05300 */
[----:B------:R-:W-:Y:S05]  /*00f0*/  BRA.U !UP0, `(.L_x_1) ;  /* 0x0000000108107547 */ /* 0x000fea000b800000 */
[----:B------:R-:W1:Y:S02]  /*0100*/  LDC.64 R2, c[0x0][0x888] ;  /* 0x00022200ff027b82 */ /* 0x000e640000000a00 */
[----:B-1----:R1:W5:Y:S01]  /*0110*/  LDG.E R81, desc[UR40][R2.64] ;  /* 0x0000002802517981 */ /* 0x002362000c1e1900 */
[----:B------:R-:W-:Y:S01]  /*0120*/  HFMA2 R164, -RZ, RZ, 0, 5.9604644775390625e-08 ;  /* 0x00000001ffa47431 */ /* 0x000fe200000001ff */
[----:B------:R-:W-:Y:S05]  /*0130*/  BRA `(.L_x_0) ;  /* 0x00000000000c7947 */ /* 0x000fea0003800000 */
.L_x_1:
[----:B------:R-:W1:Y:S01]  /*0140*/  LDCU UR6, c[0x0][0x880] ;  /* 0x00011000ff0677ac */ /* 0x000e620008000800 */
[----:B------:R-:W-:Y:S01]  /*0150*/  HFMA2 R164, -RZ, RZ, 0, 5.9604644775390625e-08 ;  /* 0x00000001ffa47431 */ /* 0x000fe200000001ff */
[----:B-1----:R-:W-:-:S07]  /*0160*/  MOV R81, UR6 ;  /* 0x0000000600517c02 */ /* 0x002fce0008000f00 */
.L_x_0:
[----:B------:R-:W2:Y:S02]  /*0170*/  LDCU.64 UR6, c[0x0][0x8b0] ;  /* 0x00011600ff0677ac */ /* 0x000ea40008000a00 */
[----:B--2---:R-:W-:-:S04]  /*0180*/  UISETP.NE.U32.AND UP0, UPT, UR6, URZ, UPT ;  /* 0x000000ff0600728c */ /* 0x004fc8000bf05070 */
[----:B------:R-:W-:-:S09]  /*0190*/  UISETP.NE.AND.EX UP0, UPT, UR7, URZ, UPT, UP0 ;  /* 0x000000ff0700728c */ /* 0x000fd2000bf05300 */
[----:B------:R-:W-:Y:S05]  /*01a0*/  BRA.U UP0, `(.L_x_2) ;  /* 0x0000000100247547 */ /* 0x000fea000b800000 */
[----:B------:R-:W2:Y:S02]  /*01b0*/  LDCU.64 UR6, c[0x0][0x8a8] ;  /* 0x00011500ff0677ac */ /* 0x000ea40008000a00 */
[----:B--2---:R-:W-:-:S04]  /*01c0*/  UISETP.NE.U32.AND UP0, UPT, UR6, URZ, UPT ;  /* 0x000000ff0600728c */ /* 0x004fc8000bf05070 */
[----:B------:R-:W-:-:S09]  /*01d0*/  UISETP.NE.AND.EX UP0, UPT, UR7, URZ, UPT, UP0 ;  /* 0x000000ff0700728c */ /* 0x000fd2000bf05300 */
[----:B------:R-:W-:Y:S05]  /*01e0*/  BRA.U !UP0, `(.L_x_3) ;  /* 0x00000001080c7547 */ /* 0x000fea000b800000 */
[----:B------:R-:W2:Y:S02]  /*01f0*/  LDC.64 R78, c[0x0][0x8a8] ;  /* 0x00022a00ff4e7b82 */ /* 0x000ea40000000a00 */
[----:B--2---:R2:W5:Y:S01]  /*0200*/  LDG.E R78, desc[UR40][R78.64] ;  /* 0x000000284e4e7981 */ /* 0x004562000c1e1900 */
[----:B------:R-:W-:Y:S05]  /*0210*/  BRA `(.L_x_2) ;  /* 0x0000000000087947 */ /* 0x000fea0003800000 */
.L_x_3:
[----:B------:R-:W2:Y:S02]  /*0220*/  LDCU UR6, c[0x0][0x8a0] ;  /* 0x00011400ff0677ac */ /* 0x000ea40008000800 */
[----:B--2---:R-:W-:Y:S02]  /*0230*/  MOV R78, UR6 ;  /* 0x00000006004e7c02 */ /* 0x004fe40008000f00 */
.L_x_2:
[----:B------:R-:W-:Y:S01]  /*0240*/  IMAD.U32 R0, RZ, RZ, UR8 ;  /* 0x00000008ff007e24 */ /* 0x000fe2000f8e00ff */
[----:B------:R-:W-:Y:S04]  /*0250*/  BSSY.RECONVERGENT B0, `(.L_x_4) ;  /* 0x000000c000007945 */ /* 0x000fe80003800200 */
[C---:B------:R-:W-:Y:S02]  /*0260*/  ISETP.NE.OR P1, PT, R0.reuse, 0x1, !P5 ;  /* 0x000000010000780c */ /* 0x040fe40006f25670 */
[----:B------:R-:W-:-:S11]  /*0270*/  ISETP.NE.OR P0, PT, R0, 0x3, !P5 ;  /* 0x000000030000780c */ /* 0x000fd60006f05670 */
[----:B------:R-:W-:Y:S05]  /*0280*/  @P1 BRA `(.L_x_5) ;  /* 0x0000000000201947 */ /* 0x000fea0003800000 */
[----:B------:R-:W3:Y:S02]  /*0290*/  LDCU.64 UR6, c[0x0][0x348] ;  /* 0x00006900ff0677ac */ /* 0x000ee40008000a00 */
[----:B---3--:R-:W-:Y:S02]  /*02a0*/  UIADD3 UR10, UP1, UPT, UR6, 0x80, URZ ;  /* 0x00000080060a7890 */ /* 0x008fe4000ff3e0ff */
[----:B------:R-:W-:Y:S02]  /*02b0*/  UIADD3 UR6, UP0, UPT, UR6, 0x180, URZ ;  /* 0x0000018006067890 */ /* 0x000fe4000ff1e0ff */
[----:B------:R-:W-:Y:S02]  /*02c0*/  UIADD3.X UR11, UPT, UPT, URZ, UR7, URZ, UP1, !UPT ;  /* 0x00000007ff0b7290 */ /* 0x000fe40008ffe4ff */
[----:B------:R-:W-:-:S07]  /*02d0*/  UIADD3.X UR7, UPT, UPT, URZ, UR7, URZ, UP0, !UPT ;  /* 0x00000007ff077290 */ /* 0x000fce00087fe4ff */
[----:B------:R3:W-:Y:S02]  /*02e0*/  UTMACCTL.PF [UR10] ;  /* 0x000000000a0079b9 */ /* 0x0007e40008040000 */
[----:B------:R3:W-:Y:S02]  /*02f0*/  UTMACCTL.PF [UR6] ;  /* 0x00000000060079b9 */ /* 0x0007e40008040000 */
[----:B---3--:R-:W-:Y:S01]  /*0300*/  NOP ;  /* 0x0000000000007918 */ /* 0x008fe20000000000 */
.L_x_5:
[----:B------:R-:W-:Y:S05]  /*0310*/  BSYNC.RECONVERGENT B0 ;  /* 0x0000000000007941 */ /* 0x000fea0003800200 */
.L_x_4:
[----:B------:R-:W-:Y:S04]  /*0320*/  BSSY.RECONVERGENT B0, `(.L_x_6) ;  /* 0x000000a000007945 */ /* 0x000fe80003800200 */
        /* <DEDUP_REMOVED lines=9> */
.L_x_7:
[----:B------:R-:W-:Y:S05]  /*03c0*/  BSYNC.RECONVERGENT B0 ;  /* 0x0000000000007941 */ /* 0x000fea0003800200 */
.L_x_6:
[----:B------:R-:W3:Y:S01]  /*03d0*/  LDCU.64 UR6, c[0x0][0x888] ;  /* 0x00011100ff0677ac */ /* 0x000ee20008000a00 */
[----:B------:R-:W-:Y:S02]  /*03e0*/  UISETP.EQ.U32.AND UP1, UPT, UR4, URZ, UPT ;  /* 0x000000ff0400728c */ /* 0x000fe4000bf22070 */
[----:B------:R-:W-:Y:S02]  /*03f0*/  UPLOP3.LUT UP2, UPT, UPT, UPT, UPT, 0x80, 0x8 ;  /* 0x000000000008789c */ /* 0x000fe40003f4f070 */
[----:B---3--:R-:W-:-:S04]  /*0400*/  UISETP.NE.U32.AND UP0, UPT, UR6, URZ, UPT ;  /* 0x000000ff0600728c */ /* 0x008fc8000bf05070 */
[----:B------:R-:W-:-:S04]  /*0410*/  UISETP.NE.AND.EX UP0, UPT, UR7, URZ, UPT, UP0 ;  /* 0x000000ff0700728c */ /* 0x000fc8000bf05300 */
[----:B------:R-:W-:-:S04]  /*0420*/  UISETP.EQ.OR.EX UP3, UPT, UR5, URZ, !UP0, UP1 ;  /* 0x000000ff0500728c */ /* 0x000fc8000c762710 */
[----:B------:R-:W-:-:S05]  /*0430*/  UP2UR UR44, UPR, URZ, 0x8 ;  /* 0x00000008ff2c7883 */ /* 0x000fca0008000000 */
[----:B------:R-:W-:Y:S07]  /*0440*/  BRA.U !UP3, `(.L_x_8) ;  /* 0x000000010b207547 */ /* 0x000fee000b800000 */
[----:B------:R-:W-:Y:S01]  /*0450*/  UISETP.NE.U32.AND UP2, UPT, UR4, URZ, UPT ;  /* 0x000000ff0400728c */ /* 0x000fe2000bf45070 */
[----:B-----5:R-:W-:Y:S01]  /*0460*/  FSETP.NEU.AND P0, PT, R81, RZ, PT ;  /* 0x000000ff5100720b */ /* 0x020fe20003f0d000 */
[----:B------:R-:W-:Y:S02]  /*0470*/  USEL UR4, URZ, 0xffffffff, UP0 ;  /* 0xffffffffff047887 */ /* 0x000fe40008000000 */
[----:B------:R-:W-:-:S10]  /*0480*/  UISETP.NE.AND.EX UP2, UPT, UR5, URZ, UPT, UP2 ;  /* 0x000000ff0500728c */ /* 0x000fd4000bf45320 */
[----:B------:R-:W-:Y:S01]  /*0490*/  VOTEU.ANY UP1, P0 ;  /* 0x0000000000ff7886 */ /* 0x000fe20000020100 */
[----:B------:R-:W-:-:S04]  /*04a0*/  @!UP2 USEL UR4, URZ, 0xffffffff, UP1 ;  /* 0xffffffffff04a887 */ /* 0x000fc80008800000 */
[----:B------:R-:W-:-:S04]  /*04b0*/  ULOP3.LUT UR4, UR4, 0x1, URZ, 0xc0, !UPT ;  /* 0x0000000104047892 */ /* 0x000fc8000f8ec0ff */
[----:B------:R-:W-:-:S11]  /*04c0*/  UISETP.NE.U32.AND UP2, UPT, UR4, 0x1, UPT ;  /* 0x000000010400788c */ /* 0x000fd6000bf45070 */
.L_x_8:
[----:B-1----:R-:W1:Y:S01]  /*04d0*/  SHFL.IDX PT, R2, R169, RZ, 0x1f ;  /* 0x00001fffa9027589 */ /* 0x002e6200000e0000 */
[----:B------:R-:W-:-:S04]  /*04e0*/  UISETP.NE.AND UP1, UPT, UR8, 0x2, UPT ;  /* 0x000000020800788c */ /* 0x000fc8000bf25270 */
[----:B------:R-:W-:Y:S01]  /*04f0*/  USEL UR13, URZ, 0x1, UP1 ;  /* 0x00000001ff0d7887 */ /* 0x000fe20008800000 */
[----:B-1----:R-:W-:-:S13]  /*0500*/  ISETP.NE.AND P0, PT, R2, RZ, PT ;  /* 0x000000ff0200720c */ /* 0x002fda0003f05270 */
[----:B------:R-:W-:Y:S05]  /*0510*/  @P0 BRA `(.L_x_9) ;  /* 0x0000000000680947 */ /* 0x000fea0003800000 */
[----:B------:R-:W1:Y:S01]  /*0520*/  S2UR UR5, SR_CgaCtaId ;  /* 0x00000000000579c3 */ /* 0x000e620000008800 */
[----:B------:R-:W-:Y:S01]  /*0530*/  UMOV UR6, 0x400 ;  /* 0x0000040000067882 */ /* 0x000fe20000000000 */
[----:B------:R-:W-:Y:S01]  /*0540*/  UMOV UR4, 0x1 ;  /* 0x0000000100047882 */ /* 0x000fe20000000000 */
[----:B------:R-:W-:Y:S01]  /*0550*/  ELECT P0, URZ, PT ;  /* 0x0000000000ff782f */ /* 0x000fe20003800000 */
[----:B-1----:R-:W-:Y:S02]  /*0560*/  ULEA UR5, UR5, UR6, 0x18 ;  /* 0x0000000605057291 */ /* 0x002fe4000f8ec0ff */
[----:B------:R-:W-:-:S04]  /*0570*/  UIADD3 UR6, UPT, UPT, -UR4, 0x100000, URZ ;  /* 0x0010000004067890 */ /* 0x000fc8000fffe1ff */
[----:B------:R-:W-:Y:S02]  /*0580*/  USHF.L.U32 UR7, UR6, 0xb, URZ ;  /* 0x0000000b06077899 */ /* 0x000fe400080006ff */
[----:B------:R-:W-:Y:S01]  /*0590*/  USHF.L.U32 UR6, UR6, 0x1, URZ ;  /* 0x0000000106067899 */ /* 0x000fe200080006ff */
[----:B------:R-:W1:Y:S11]  /*05a0*/  FENCE.VIEW.ASYNC.S ;  /* 0x00000000000073c6 */ /* 0x000e760000000000 */
[----:B-1----:R1:W3:Y:S01]  /*05b0*/  SYNCS.EXCH.64 URZ, [UR5], UR6 ;  /* 0x0000000605ff75b2 */ /* 0x0022e20008000100 */
[----:B------:R1:W4:Y:S01]  /*05c0*/  SYNCS.EXCH.64 URZ, [UR5+0x40], UR6 ;  /* 0x0000400605ff75b2 */ /* 0x0003220008000100 */
[----:B------:R1:W1:Y:S01]  /*05d0*/  SYNCS.EXCH.64 URZ, [UR5+0x8], UR6 ;  /* 0x0000080605ff75b2 */ /* 0x0002620008000100 */
        /* <DEDUP_REMOVED lines=13> */
[----:B------:R-:W-:Y:S01]  /*06b0*/  NOP ;  /* 0x0000000000007918 */ /* 0x000fe20000000000 */
.L_x_9:
[----:B------:R-:W2:Y:S01]  /*06c0*/  SHFL.IDX PT, R2, R169, RZ, 0x1f ;  /* 0x00001fffa9027589 */ /* 0x000ea200000e0000 */
[----:B------:R-:W-:Y:S01]  /*06d0*/  NOP ;  /* 0x0000000000007918 */ /* 0x000fe20000000000 */
[----:B--2---:R-:W-:-:S13]  /*06e0*/  ISETP.NE.AND P0, PT, R2, 0x1, PT ;  /* 0x000000010200780c */ /* 0x004fda0003f05270 */
[----:B------:R-:W-:Y:S05]  /*06f0*/  @P0 BRA `(.L_x_10) ;  /* 0x0000000000400947 */ /* 0x000fea0003800000 */
[----:B-1----:R-:W1:Y:S01]  /*0700*/  S2UR UR6, SR_CgaCtaId ;  /* 0x00000000000679c3 */ /* 0x002e620000008800 */
[----:B------:R-:W-:Y:S01]  /*0710*/  UMOV UR7, 0x400 ;  /* 0x0000040000077882 */ /* 0x000fe20000000000 */
[----:B------:R-:W-:Y:S01]  /*0720*/  UMOV UR5, 0x20 ;  /* 0x0000002000057882 */ /* 0x000fe20000000000 */
[----:B------:R-:W-:Y:S01]  /*0730*/  UMOV UR4, 0x80 ;  /* 0x0000008000047882 */ /* 0x000fe20000000000 */
[----:B------:R-:W-:-:S04]  /*0740*/  UIADD3 UR10, UPT, UPT, -UR5, 0x100000, URZ ;  /* 0x00100000050a7890 */ /* 0x000fc8000fffe1ff */
[----:B------:R-:W-:Y:S02]  /*0750*/  USHF.L.U32 UR11, UR10, 0xb, URZ ;  /* 0x0000000b0a0b7899 */ /* 0x000fe400080006ff */
[----:B------:R-:W-:Y:S02]  /*0760*/  USHF.L.U32 UR10, UR10, 0x1, URZ ;  /* 0x000000010a0a7899 */ /* 0x000fe400080006ff */
[----:B------:R-:W-:-:S04]  /*0770*/  UIADD3 UR4, UPT, UPT, -UR4, 0x100000, URZ ;  /* 0x0010000004047890 */ /* 0x000fc8000fffe1ff */
[----:B------:R-:W-:Y:S02]  /*0780*/  USHF.L.U32 UR5, UR4, 0xb, URZ ;  /* 0x0000000b04057899 */ /* 0x000fe400080006ff */
[----:B------:R-:W-:Y:S01]  /*0790*/  USHF.L.U32 UR4, UR4, 0x1, URZ ;  /* 0x0000000104047899 */ /* 0x000fe200080006ff */
[----:B------:R-:W-:Y:S01]  /*07a0*/  ELECT P0, URZ, PT ;  /* 0x0000000000ff782f */ /* 0x000fe20003800000 */
[----:B-1----:R-:W-:Y:S01]  /*07b0*/  ULEA UR6, UR6, UR7, 0x18 ;  /* 0x0000000706067291 */ /* 0x002fe2000f8ec0ff */
[----:B------:R-:W1:Y:S11]  /*07c0*/  FENCE.VIEW.ASYNC.S ;  /* 0x00000000000073c6 */ /* 0x000e760000000000 */
[----:B-1----:R2:W1:Y:S01]  /*07d0*/  SYNCS.EXCH.64 URZ, [UR6+0x80], UR10 ;  /* 0x0000800a06ff75b2 */ /* 0x0024620008000100 */
[----:B------:R2:W1:Y:S02]  /*07e0*/  SYNCS.EXCH.64 URZ, [UR6+0x88], UR4 ;  /* 0x0000880406ff75b2 */ /* 0x0004640008000100 */
[----:B--2---:R-:W-:Y:S01]  /*07f0*/  NOP ;  /* 0x0000000000007918 */ /* 0x004fe20000000000 */
.L_x_10:
[----:B------:R-:W2:Y:S01]  /*0800*/  SHFL.IDX PT, R2, R169, RZ, 0x1f ;  /* 0x00001fffa9027589 */ /* 0x000ea200000e0000 */
[----:B------:R-:W-:Y:S01]  /*0810*/  NOP ;  /* 0x0000000000007918 */ /* 0x000fe20000000000 */
[----:B--2---:R-:W-:-:S13]  /*0820*/  ISETP.NE.AND P0, PT, R2, 0x3, PT ;  /* 0x000000030200780c */ /* 0x004fda0003f05270 */
[----:B------:R-:W-:Y:S05]  /*0830*/  @P0 BRA `(.L_x_11) ;  /* 0x0000000000300947 */ /* 0x000fea0003800000 */
[----:B-1----:R-:W1:Y:S01]  /*0840*/  S2UR UR5, SR_CgaCtaId ;  /* 0x00000000000579c3 */ /* 0x002e620000008800 */
        /* <DEDUP_REMOVED lines=8> */
[----:B-1----:R2:W1:Y:S01]  /*08d0*/  SYNCS.EXCH.64 URZ, [UR5+0x90], UR6 ;  /* 0x0000900605ff75b2 */ /* 0x0024620008000100 */
[----:B------:R2:W1:Y:S02]  /*08e0*/  SYNCS.EXCH.64 URZ, [UR5+0x98], UR6 ;  /* 0x0000980605ff75b2 */ /* 0x0004640008000100 */
[----:B--2---:R-:W-:Y:S01]  /*08f0*/  NOP ;  /* 0x0000000000007918 */ /* 0x004fe20000000000 */
.L_x_11:
[----:B------:R-:W2:Y:S01]  /*0900*/  SHFL.IDX PT, R2, R169, RZ, 0x1f ;  /* 0x00001fffa9027589 */ /* 0x000ea200000e0000 */
[----:B------:R-:W-:Y:S01]  /*0910*/  NOP ;  /* 0x0000000000007918 */ /* 0x000fe20000000000 */
[----:B--2---:R-:W-:-:S13]  /*0920*/  ISETP.NE.AND P0, PT, R2, 0x4, PT ;  /* 0x000000040200780c */ /* 0x004fda0003f05270 */
[----:B------:R-:W-:Y:S05]  /*0930*/  @P0 BRA `(.L_x_12) ;  /* 0x00000000004c0947 */ /* 0x000fea0003800000 */
[----:B-1----:R-:W1:Y:S01]  /*0940*/  S2UR UR5, SR_CgaCtaId ;  /* 0x00000000000579c3 */ /* 0x002e620000008800 */
[----:B------:R-:W-:Y:S01]  /*0950*/  UMOV UR7, 0x100 ;  /* 0x0000010000077882 */ /* 0x000fe20000000000 */
[----:B------:R-:W-:Y:S01]  /*0960*/  UMOV UR6, 0x400 ;  /* 0x0000040000067882 */ /* 0x000fe20000000000 */
[----:B------:R-:W-:Y:S01]  /*0970*/  USEL UR7, UR7, 0xe0, UP2 ;  /* 0x000000e007077887 */ /* 0x000fe20009000000 */
[----:B------:R-:W-:Y:S01]  /*0980*/  UMOV UR4, 0x1 ;  /* 0x0000000100047882 */ /* 0x000fe20000000000 */
[----:B------:R-:W-:Y:S01]  /*0990*/  ELECT P0, URZ, PT ;  /* 0x0000000000ff782f */ /* 0x000fe20003800000 */
[----:B------:R-:W-:-:S04]  /*09a0*/  UIADD3 UR10, UPT, UPT, -UR4, 0x100000, URZ ;  /* 0x00100000040a7890 */ /* 0x000fc8000fffe1ff */
[----:B------:R-:W-:Y:S02]  /*09b0*/  USHF.L.U32 UR11, UR10, 0xb, URZ ;  /* 0x0000000b0a0b7899 */ /* 0x000fe400080006ff */
[----:B------:R-:W-:Y:S02]  /*09c0*/  USHF.L.U32 UR10, UR10, 0x1, URZ ;  /* 0x000000010a0a7899 */ /* 0x000fe400080006ff */
[----:B-1----:R-:W-:Y:S02]  /*09d0*/  ULEA UR5, UR5, UR6, 0x18 ;  /* 0x0000000605057291 */ /* 0x002fe4000f8ec0ff */
[----:B------:R-:W-:-:S04]  /*09e0*/  UIADD3 UR6, UPT, UPT, -UR7, 0x100000, URZ ;  /* 0x0010000007067890 */ /* 0x000fc8000fffe1ff */
[----:B------:R-:W-:Y:S02]  /*09f0*/  USHF.L.U32 UR7, UR6, 0xb, URZ ;  /* 0x0000000b06077899 */ /* 0x000fe400080006ff */
[----:B------:R-:W-:Y:S01]  /*0a00*/  USHF.L.U32 UR6, UR6, 0x1, URZ ;  /* 0x0000000106067899 */ /* 0x000fe200080006ff */
[----:B------:R-:W1:Y:S03]  /*0a10*/  FENCE.VIEW.ASYNC.S ;  /* 0x00000000000073c6 */ /* 0x000e660000000000 */
[----:B-1----:R2:W1:Y:S08]  /*0a20*/  SYNCS.EXCH.64 URZ, [UR5+0xa0], UR10 ;  /* 0x0000a00a05ff75b2 */ /* 0x0024700008000100 */
[----:B------:R2:W1:Y:S01]  /*0a30*/  SYNCS.EXCH.64 URZ, [UR5+0xb0], UR6 ;  /* 0x0000b00605ff75b2 */ /* 0x0004620008000100 */
[----:B------:R2:W1:Y:S01]  /*0a40*/  SYNCS.EXCH.64 URZ, [UR5+0xa8], UR10 ;  /* 0x0000a80a05ff75b2 */ /* 0x0004620008000100 */
[----:B------:R2:W1:Y:S02]  /*0a50*/  SYNCS.EXCH.64 URZ, [UR5+0xb8], UR6 ;  /* 0x0000b80605ff75b2 */ /* 0x0004640008000100 */
[----:B--2---:R-:W-:Y:S01]  /*0a60*/  NOP ;  /* 0x0000000000007918 */ /* 0x004fe20000000000 */
.L_x_12:
        /* <DEDUP_REMOVED lines=18> */
[----:B------:R2:W1:Y:S01]  /*0b90*/  SYNCS.EXCH.64 URZ, [UR6+0xe0], UR4 ;  /* 0x0000e00406ff75b2 */ /* 0x0004620008000100 */
[----:B------:R2:W1:Y:S01]  /*0ba0*/  SYNCS.EXCH.64 URZ, [UR6+0xc8], UR10 ;  /* 0x0000c80a06ff75b2 */ /* 0x0004620008000100 */
[----:B------:R2:W1:Y:S01]  /*0bb0*/  SYNCS.EXCH.64 URZ, [UR6+0xe8], UR4 ;  /* 0x0000e80406ff75b2 */ /* 0x0004620008000100 */
[----:B------:R2:W1:Y:S01]  /*0bc0*/  SYNCS.EXCH.64 URZ, [UR6+0xd0], UR10 ;  /* 0x0000d00a06ff75b2 */ /* 0x0004620008000100 */
[----:B------:R2:W1:Y:S01]  /*0bd0*/  SYNCS.EXCH.64 URZ, [UR6+0xf0], UR4 ;  /* 0x0000f00406ff75b2 */ /* 0x0004620008000100 */
[----:B------:R2:W1:Y:S01]  /*0be0*/  SYNCS.EXCH.64 URZ, [UR6+0xd8], UR10 ;  /* 0x0000d80a06ff75b2 */ /* 0x0004620008000100 */
[----:B------:R2:W1:Y:S02]  /*0bf0*/  SYNCS.EXCH.64 URZ, [UR6+0xf8], UR4 ;  /* 0x0000f80406ff75b2 */ /* 0x0004640008000100 */
[----:B--2---:R-:W-:Y:S01]  /*0c00*/  NOP ;  /* 0x0000000000007918 */ /* 0x004fe20000000000 */
.L_x_13:
        /* <DEDUP_REMOVED lines=14> */
[----:B------:R2:W1:Y:S01]  /*0cf0*/  SYNCS.EXCH.64 URZ, [UR5+0x110], UR6 ;  /* 0x0001100605ff75b2 */ /* 0x0004620008000100 */
[----:B------:R2:W1:Y:S01]  /*0d00*/  SYNCS.EXCH.64 URZ, [UR5+0x108], UR6 ;  /* 0x0001080605ff75b2 */ /* 0x0004620008000100 */
[----:B------:R2:W1:Y:S02]  /*0d10*/  SYNCS.EXCH.64 URZ, [UR5+0x118], UR6 ;  /* 0x0001180605ff75b2 */ /* 0x0004640008000100 */
[----:B--2---:R-:W-:Y:S01]  /*0d20*/  NOP ;  /* 0x0000000000007918 */ /* 0x004fe20000000000 */
.L_x_14:
[----:B-1----:R-:W1:Y:S01]  /*0d30*/  S2UR UR5, SR_CTAID.X ;  /* 0x00000000000579c3 */ /* 0x002e620000002500 */
[----:B------:R-:W-:-:S05]  /*0d40*/  CS2R.32 R165, SR_CgaSize ;  /* 0x0000000000a57805 */ /* 0x000fca0000008a00 */
[----:B------:R-:W-:-:S05]  /*0d50*/  IMAD R165, R165, -0xa0, RZ ;  /* 0xffffff60a5a57824 */ /* 0x000fca00078e02ff */
[----:B------:R-:W-:-:S14]  /*0d60*/  R2UR UR7, R165 ;  /* 0x00000000a50772ca */ /* 0x000fdc00000e0000 */
[----:B------:R-:W2:Y:S01]  /*0d70*/  LDCU UR7, c[0x0][UR7+0x2b0] ;  /* 0x00005600070777ac */ /* 0x000ea20008000800 */
[----:B------:R-:W-:Y:S01]  /*0d80*/  NOP ;  /* 0x0000000000007918 */ /* 0x000fe20000000000 */
[----:B------:R-:W-:-:S05]  /*0d90*/  CS2R.32 R165, SR_CgaSize ;  /* 0x0000000000a57805 */ /* 0x000fca0000008a00 */
[----:B------:R-:W-:-:S05]  /*0da0*/  IMAD R165, R165, -0xa0, RZ ;  /* 0xffffff60a5a57824 */ /* 0x000fca00078e02ff */
[----:B------:R-:W-:-:S14]  /*0db0*/  R2UR UR6, R165 ;  /* 0x00000000a50672ca */ /* 0x000fdc00000e0000 */
[----:B------:R-:W3:Y:S01]  /*0dc0*/  LDCU UR6, c[0x0][UR6+0x2b4] ;  /* 0x00005680060677ac */ /* 0x000ee20008000800 */
[----:B------:R-:W4:Y:S08]  /*0dd0*/  S2UR UR4, SR_CTAID.Y ;  /* 0x00000000000479c3 */ /* 0x000f300000002600 */
[----:B------:R-:W3:Y:S01]  /*0de0*/  LDC R9, c[0x0][0xb24] ;  /* 0x0002c900ff097b82 */ /* 0x000ee20000000800 */
[----:B-1----:R-:W-:-:S02]  /*0df0*/  I2FP.F32.U32 R5, UR5 ;  /* 0x0000000500057c45 */ /* 0x002fc40008201000 */
[----:B------:R-:W-:-:S05]  /*0e00*/  CS2R.32 R3, SR_CgaSize ;  /* 0x0000000000037805 */ /* 0x000fca0000008a00 */
[----:B------:R-:W-:-:S06]  /*0e10*/  IMAD R3, R3, -0xa0, RZ ;  /* 0xffffff6003037824 */ /* 0x000fcc00078e02ff */
[----:B------:R-:W1:Y:S01]  /*0e20*/  LDC R3, c[0x0][R3+0x2a0] ;  /* 0x0000a80003037b82 */ /* 0x000e620000000800 */
[----:B------:R-:W-:Y:S01]  /*0e30*/  MOV R165, UR5 ;  /* 0x0000000500a57c02 */ /* 0x000fe20008000f00 */
[----:B--2---:R-:W-:Y:S01]  /*0e40*/  FMUL R5, R5, UR7 ;  /* 0x0000000705057c20 */ /* 0x004fe20008400000 */
[----:B----4-:R-:W-:Y:S02]  /*0e50*/  I2FP.F32.U32 R4, UR4 ;  /* 0x0000000400047c45 */ /* 0x010fe40008201000 */
[----:B------:R-:W-:-:S05]  /*0e60*/  CS2R.32 R2, SR_CgaSize ;  /* 0x0000000000027805 */ /* 0x000fca0000008a00 */
[----:B------:R-:W-:-:S06]  /*0e70*/  IMAD R2, R2, -0xa0, RZ ;  /* 0xffffff6002027824 */ /* 0x000fcc00078e02ff */
[----:B------:R-:W2:Y:S01]  /*0e80*/  LDC R2, c[0x0][R2+0x2a4] ;  /* 0x0000a90002027b82 */ /* 0x000ea20000000800 */
[----:B------:R-:W4:Y:S01]  /*0e90*/  F2I.U32.TRUNC.NTZ R154, R5 ;  /* 0x00000005009a7305 */ /* 0x000f22000020f000 */
[----:B------:R-:W-:Y:S01]  /*0ea0*/  MOV R155, UR4 ;  /* 0x00000004009b7c02 */ /* 0x000fe20008000f00 */
[----:B---3--:R-:W-:-:S05]  /*0eb0*/  FMUL R4, R4, UR6 ;  /* 0x0000000604047c20 */ /* 0x008fca0008400000 */
[----:B------:R-:W-:Y:S01]  /*0ec0*/  BAR.SYNC.DEFER_BLOCKING 0x0 ;  /* 0x0000000000007b1d */ /* 0x000fe20000010000 */
[----:B------:R-:W-:-:S05]  /*0ed0*/  ISETP.GE.AND P0, PT, R9, 0x1, PT ;  /* 0x000000010900780c */ /* 0x000fca0003f06270 */
[----:B------:R-:W3:Y:S02]  /*0ee0*/  F2I.U32.TRUNC.NTZ R143, R4 ;  /* 0x00000004008f7305 */ /* 0x000ee4000020f000 */
[----:B------:R-:W2:Y:S01]  /*0ef0*/  S2UR UR36, SR_CTAID.Z ;  /* 0x00000000002479c3 */ /* 0x000ea20000002700 */
[----:B----4-:R-:W-:-:S05]  /*0f00*/  IADD3 R154, PT, PT, -R154, RZ, RZ ;  /* 0x000000ff9a9a7210 */ /* 0x010fca0007ffe1ff */
[----:B-1----:R-:W-:Y:S01]  /*0f10*/  IMAD R154, R3, R154, UR5 ;  /* 0x00000005039a7e24 */ /* 0x002fe2000f8e029a */
[----:B---3--:R-:W-:-:S05]  /*0f20*/  IADD3 R143, PT, PT, -R143, RZ, RZ ;  /* 0x000000ff8f8f7210 */ /* 0x008fca0007ffe1ff */
[----:B--2---:R-:W-:Y:S01]  /*0f30*/  IMAD R143, R2, R143, UR4 ;  /* 0x00000004028f7e24 */ /* 0x004fe2000f8e028f */
[----:B------:R-:W-:Y:S06]  /*0f40*/  @!P0 BRA `(.L_x_15) ;  /* 0x0000000000b88947 */ /* 0x000fec0003800000 */
[----:B------:R-:W1:Y:S01]  /*0f50*/  LDC.64 R4, c[0x0][0xb18] ;  /* 0x0002c600ff047b82 */ /* 0x000e620000000a00 */
[----:B------:R-:W-:-:S07]  /*0f60*/  ISETP.NE.AND P0, PT, R9, 0x1, PT ;  /* 0x000000010900780c */ /* 0x000fce0003f05270 */
[----:B------:R-:W2:Y:S08]  /*0f70*/  LDC R10, c[0x0][0xb0c] ;  /* 0x0002c300ff0a7b82 */ /* 0x000eb00000000800 */
[----:B------:R-:W3:Y:S08]  /*0f80*/  LDC R11, c[0x0][0x370] ;  /* 0x0000dc00ff0b7b82 */ /* 0x000ef00000000800 */
[----:B------:R-:W4:Y:S01]  /*0f90*/  LDC R12, c[0x0][0x374] ;  /* 0x0000dd00ff0c7b82 */ /* 0x000f220000000800 */
[----:B-1----:R-:W-:-:S07]  /*0fa0*/  ISETP.NE.AND P1, PT, R4, 0x1, PT ;  /* 0x000000010400780c */ /* 0x002fce0003f25270 */
[----:B------:R-:W3:Y:S01]  /*0fb0*/  LDC.64 R6, c[0x0][0xb10] ;  /* 0x0002c400ff067b82 */ /* 0x000ee20000000a00 */
[----:B--2---:R-:W-:-:S07]  /*0fc0*/  ISETP.NE.AND P2, PT, R10, 0x1, PT ;  /* 0x000000010a00780c */ /* 0x004fce0003f45270 */
[----:B------:R-:W1:Y:S08]  /*0fd0*/  LDC R8, c[0x0][0xb20] ;  /* 0x0002c800ff087b82 */ /* 0x000e700000000800 */
[----:B------:R-:W2:Y:S01]  /*0fe0*/  LDC.64 R2, c[0x0][0xb28] ;  /* 0x0002ca00ff027b82 */ /* 0x000ea20000000a00 */
[----:B----4-:R-:W-:-:S04]  /*0ff0*/  IMAD.HI.U32 R13, R12, R5, RZ ;  /* 0x000000050c0d7227 */ /* 0x010fc800078e00ff */
[----:B------:R-:W-:-:S04]  /*1000*/  IMAD.HI.U32 R5, R155, R5, RZ ;  /* 0x000000059b057227 */ /* 0x000fc800078e00ff */
[----:B---3--:R-:W-:-:S04]  /*1010*/  IMAD.HI.U32 R14, R11, R6, RZ ;  /* 0x000000060b0e7227 */ /* 0x008fc800078e00ff */
[----:B------:R-:W-:Y:S01]  /*1020*/  IMAD.HI.U32 R16, R165, R6, RZ ;  /* 0x00000006a5107227 */ /* 0x000fe200078e00ff */
[-C--:B------:R-:W-:Y:S02]  /*1030*/  @P2 SHF.R.U32.HI R11, RZ, R7.reuse, R14 ;  /* 0x00000007ff0b2219 */ /* 0x080fe4000001160e */
[-C--:B-1----:R-:W-:Y:S02]  /*1040*/  @P1 SHF.R.U32.HI R12, RZ, R8.reuse, R13 ;  /* 0x00000008ff0c1219 */ /* 0x082fe4000001160d */
[----:B------:R-:W-:Y:S02]  /*1050*/  SHF.R.U32.HI R8, RZ, R8, R5 ;  /* 0x00000008ff087219 */ /* 0x000fe40000011605 */
[----:B------:R-:W-:Y:S02]  /*1060*/  SHF.R.U32.HI R16, RZ, R7, R16 ;  /* 0x00000007ff107219 */ /* 0x000fe40000011610 */
[----:B------:R-:W-:Y:S01]  /*1070*/  SEL R5, R155, R8, !P1 ;  /* 0x000000089b057207 */ /* 0x000fe20004800000 */
[----:B--2---:R-:W-:Y:S01]  /*1080*/  IMAD.HI.U32 R14, R12, R2, RZ ;  /* 0x000000020c0e7227 */ /* 0x004fe200078e00ff */
[----:B------:R-:W-:-:S03]  /*1090*/  SEL R7, R165, R16, !P2 ;  /* 0x00000010a5077207 */ /* 0x000fc60005000000 */
[----:B------:R-:W-:Y:S01]  /*10a0*/  IMAD.HI.U32 R6, R11, R2, RZ ;  /* 0x000000020b067227 */ /* 0x000fe200078e00ff */
[----:B------:R-:W-:-:S04]  /*10b0*/  @P0 SHF.R.U32.HI R12, RZ, R3, R14 ;  /* 0x00000003ff0c0219 */ /* 0x000fc8000001160e */
[----:B------:R-:W-:Y:S01]  /*10c0*/  @P0 SHF.R.U32.HI R11, RZ, R3, R6 ;  /* 0x00000003ff0b0219 */ /* 0x000fe20000011606 */
[----:B------:R-:W-:-:S04]  /*10d0*/  IMAD R12, R12, R9, RZ ;  /* 0x000000090c0c7224 */ /* 0x000fc800078e02ff */
[----:B------:R-:W-:Y:S01]  /*10e0*/  IMAD R6, R11, R9, RZ ;  /* 0x000000090b067224 */ /* 0x000fe200078e02ff */
[----:B------:R-:W-:-:S04]  /*10f0*/  ISETP.GE.AND P1, PT, R5, R12, PT ;  /* 0x0000000c0500720c */ /* 0x000fc80003f26270 */
[----:B------:R-:W-:Y:S01]  /*1100*/  ISETP.GE.OR P1, PT, R7, R6, P1 ;  /* 0x000000060700720c */ /* 0x000fe20000f26670 */
[----:B------:R-:W-:-:S05]  /*1110*/  IMAD.HI.U32 R6, R5, R2, RZ ;  /* 0x0000000205067227 */ /* 0x000fca00078e00ff */
[----:B------:R-:W-:-:S04]  /*1120*/  SHF.R.U32.HI R6, RZ, R3, R6 ;  /* 0x00000003ff067219 */ /* 0x000fc80000011606 */
[----:B------:R-:W-:-:S03]  /*1130*/  SEL R6, R5, R6, !P0 ;  /* 0x0000000605067207 */ /* 0x000fc60004000000 */
[----:B------:R-:W-:Y:S01]  /*1140*/  @!P1 IMAD.HI.U32 R8, R7, R2, RZ ;  /* 0x0000000207089227 */ /* 0x000fe200078e00ff */
[----:B------:R-:W-:-:S04]  /*1150*/  IADD3 R2, PT, PT, -R6, RZ, RZ ;  /* 0x000000ff06027210 */ /* 0x000fc80007ffe1ff */
[----:B------:R-:W-:Y:S01]  /*1160*/  @!P1 SHF.R.U32.HI R8, RZ, R3, R8 ;  /* 0x00000003ff089219 */ /* 0x000fe20000011608 */
[----:B------:R-:W-:-:S03]  /*1170*/  IMAD R2, R9, R2, R5 ;  /* 0x0000000209027224 */ /* 0x000fc600078e0205 */
[----:B------:R-:W-:Y:S02]  /*1180*/  @!P1 SEL R3, R7, R8, !P0 ;  /* 0x0000000807039207 */ /* 0x000fe40004000000 */
[----:B------:R-:W-:-:S03]  /*1190*/  IADD3 R8, PT, PT, -R5, RZ, RZ ;  /* 0x000000ff05087210 */ /* 0x000fc60007ffe1ff */
[--C-:B------:R-:W-:Y:S02]  /*11a0*/  @!P1 IMAD.IADD R6, R6, 0x1, -R3.reuse ;  /* 0x0000000106069824 */ /* 0x100fe400078e0a03 */
[----:B------:R-:W-:Y:S01]  /*11b0*/  @!P1 IMAD R3, R2, R11, R3 ;  /* 0x0000000b02039224 */ /* 0x000fe200078e0203 */
[----:B------:R-:W-:Y:S01]  /*11c0*/  IADD3 R2, PT, PT, -R7, RZ, RZ ;  /* 0x000000ff07027210 */ /* 0x000fe20007ffe1ff */
[----:B------:R-:W-:Y:S02]  /*11d0*/  @!P1 IMAD R5, R6, R9, R7 ;  /* 0x0000000906059224 */ /* 0x000fe400078e0207 */
[----:B------:R-:W-:Y:S02]  /*11e0*/  IMAD R8, R4, R8, R155 ;  /* 0x0000000804087224 */ /* 0x000fe400078e029b */
[----:B------:R-:W-:Y:S02]  /*11f0*/  @!P1 IMAD.MOV.U32 R7, RZ, RZ, R3 ;  /* 0x000000ffff079224 */ /* 0x000fe400078e0003 */
[----:B------:R-:W-:-:S02]  /*1200*/  IMAD R2, R10, R2, R165 ;  /* 0x000000020a027224 */ /* 0x000fc400078e02a5 */
[----:B------:R-:W-:Y:S02]  /*1210*/  IMAD R155, R5, R4, R8 ;  /* 0x00000004059b7224 */ /* 0x000fe400078e0208 */
[----:B------:R-:W-:Y:S02]  /*1220*/  IMAD R165, R7, R10, R2 ;  /* 0x0000000a07a57224 */ /* 0x000fe400078e0202 */
.L_x_15:
[----:B------:R-:W1:Y:S01]  /*1230*/  LDCU UR4, c[0x0][0xb30] ;  /* 0x00016600ff0477ac */ /* 0x000e620008000800 */
[----:B------:R-:W2:Y:S08]  /*1240*/  S2UR UR37, SR_CgaCtaId ;  /* 0x00000000002579c3 */ /* 0x000eb00000008800 */
[----:B------:R-:W3:Y:S01]  /*1250*/  LDC R72, c[0x0][0xb24] ;  /* 0x0002c900ff487b82 */ /* 0x000ee20000000800 */
[----:B-1----:R-:W-:-:S09]  /*1260*/  UISETP.NE.AND UP1, UPT, UR4, 0x1, UPT ;  /* 0x000000010400788c */ /* 0x002fd2000bf25270 */
[----:B--2---:R-:W-:Y:S05]  /*1270*/  BRA.U UP1, `(.L_x_16) ;  /* 0x0000000101407547 */ /* 0x004fea000b800000 */
[----:B------:R-:W1:Y:S08]  /*1280*/  LDC.64 R4, c[0x0][0xb10] ;  /* 0x0002c400ff047b82 */ /* 0x000e700000000a00 */
[----:B------:R-:W2:Y:S08]  /*1290*/  LDC.64 R2, c[0x0][0xb18] ;  /* 0x0002c600ff027b82 */ /* 0x000eb00000000a00 */
[----:B------:R-:W4:Y:S08]  /*12a0*/  LDC R6, c[0x0][0xb20] ;  /* 0x0002c800ff067b82 */ /* 0x000f300000000800 */
[----:B------:R-:W3:Y:S01]  /*12b0*/  LDC R8, c[0x0][0xb0c] ;  /* 0x0002c300ff087b82 */ /* 0x000ee20000000800 */
[----:B-1----:R-:W-:-:S05]  /*12c0*/  IMAD.HI.U32 R4, R165, R4, RZ ;  /* 0x00000004a5047227 */ /* 0x002fca00078e00ff */
[----:B------:R-:W-:Y:S01]  /*12d0*/  SHF.R.U32.HI R4, RZ, R5, R4 ;  /* 0x00000005ff047219 */ /* 0x000fe20000011604 */
[----:B--2---:R-:W-:Y:S01]  /*12e0*/  IMAD.HI.U32 R3, R155, R3, RZ ;  /* 0x000000039b037227 */ /* 0x004fe200078e00ff */
[----:B------:R-:W-:-:S04]  /*12f0*/  ISETP.NE.AND P0, PT, R2, 0x1, PT ;  /* 0x000000010200780c */ /* 0x000fc80003f05270 */
[----:B----4-:R-:W-:-:S04]  /*1300*/  SHF.R.U32.HI R6, RZ, R6, R3 ;  /* 0x00000006ff067219 */ /* 0x010fc80000011603 */
[----:B------:R-:W-:Y:S02]  /*1310*/  SEL R3, R155, R6, !P0 ;  /* 0x000000069b037207 */ /* 0x000fe40004000000 */
[----:B---3--:R-:W-:-:S04]  /*1320*/  ISETP.NE.AND P1, PT, R8, 0x1, PT ;  /* 0x000000010800780c */ /* 0x008fc80003f25270 */
[----:B------:R-:W-:-:S05]  /*1330*/  SEL R4, R165, R4, !P1 ;  /* 0x00000004a5047207 */ /* 0x000fca0004800000 */
[----:B------:R-:W-:Y:S02]  /*1340*/  IMAD.IADD R5, R3, 0x1, -R4 ;  /* 0x0000000103057824 */ /* 0x000fe400078e0a04 */
[----:B------:R-:W-:Y:S02]  /*1350*/  IMAD.IADD R3, R4, 0x1, -R3 ;  /* 0x0000000104037824 */ /* 0x000fe400078e0a03 */
[----:B------:R-:W-:Y:S02]  /*1360*/  IMAD R165, R5, R8, R165 ;  /* 0x0000000805a57224 */ /* 0x000fe400078e02a5 */
[----:B------:R-:W-:-:S07]  /*1370*/  IMAD R155, R3, R2, R155 ;  /* 0x00000002039b7224 */ /* 0x000fce00078e029b */
.L_x_16:
[----:B------:R-:W-:Y:S01]  /*1380*/  BAR.SYNC.DEFER_BLOCKING 0x0 ;  /* 0x0000000000007b1d */ /* 0x000fe20000010000 */
[----:B------:R-:W-:Y:S01]  /*1390*/  UISETP.NE.AND UP1, UPT, UR8, 0x2, UPT ;  /* 0x000000020800788c */ /* 0x000fe2000bf25270 */
[----:B------:R-:W-:Y:S02]  /*13a0*/  ISETP.NE.OR P5, PT, R0, 0x2, !P5 ;  /* 0x000000020000780c */ /* 0x000fe40006fa5670 */
[----:B------:R-:W-:-:S06]  /*13b0*/  LOP3.LUT R2, R166, 0x1f, RZ, 0xc0, !PT ;  /* 0x0000001fa6027812 */ /* 0x000fcc00078ec0ff */
[----:B------:R-:W-:Y:S05]  /*13c0*/  BRA.U UP1, `(.L_x_17) ;  /* 0x0000001101ec7547 */ /* 0x000fea000b800000 */
[----:B------:R-:W1:Y:S01]  /*13d0*/  LDCU UR13, c[0x0][0x38c] ;  /* 0x00007180ff0d77ac */ /* 0x000e620008000800 */
[----:B------:R-:W2:Y:S01]  /*13e0*/  LDC R9, c[0x0][0x370] ;  /* 0x0000dc00ff097b82 */ /* 0x000ea20000000800 */
[----:B------:R-:W-:Y:S01]  /*13f0*/  PLOP3.LUT P1, PT, PT, PT, UP2, 0x80, 0x8 ;  /* 0x000000000008781c */ /* 0x000fe20003f2f028 */
[----:B------:R-:W-:Y:S01]  /*1400*/  IMAD.MOV.U32 R15, RZ, RZ, 0x1 ;  /* 0x00000001ff0f7424 */ /* 0x000fe200078e00ff */
[----:B------:R-:W-:Y:S01]  /*1410*/  ISETP.EQ.OR P4, PT, R2, RZ, P5 ;  /* 0x000000ff0200720c */ /* 0x000fe20002f82670 */
[----:B------:R-:W-:Y:S01]  /*1420*/  IMAD.MOV.U32 R14, RZ, RZ, RZ ;  /* 0x000000ffff0e7224 */ /* 0x000fe200078e00ff */
[----:B------:R-:W-:Y:S02]  /*1430*/  PLOP3.LUT P1, PT, P1, PT, PT, 0x8, 0x80 ;  /* 0x000000000080781c */ /* 0x000fe40000f2e170 */
[----:B------:R-:W-:Y:S01]  /*1440*/  CS2R R12, SRZ ;  /* 0x00000000000c7805 */ /* 0x000fe2000001ff00 */
[----:B------:R-:W-:Y:S01]  /*1450*/  IMAD.MOV.U32 R10, RZ, RZ, 0x1 ;  /* 0x00000001ff0a7424 */ /* 0x000fe200078e00ff */
[----:B------:R-:W4:Y:S01]  /*1460*/  LDC R0, c[0x0][0x374] ;  /* 0x0000dd00ff007b82 */ /* 0x000f220000000800 */
[----:B------:R-:W2:Y:S01]  /*1470*/  LDCU.64 UR22, c[0x0][0x348] ;  /* 0x00006900ff1677ac */ /* 0x000ea20008000a00 */
[----:B------:R-:W-:Y:S01]  /*1480*/  UMOV UR6, URZ ;  /* 0x000000ff00067c82 */ /* 0x000fe20008000000 */
[----:B-1----:R-:W-:-:S04]  /*1490*/  UIADD3 UR5, UPT, UPT, UR13, 0x7f, URZ ;  /* 0x0000007f0d057890 */ /* 0x002fc8000fffe0ff */
[----:B------:R-:W-:-:S04]  /*14a0*/  USHF.R.S32.HI UR4, URZ, 0x1f, UR5 ;  /* 0x0000001fff047899 */ /* 0x000fc80008011405 */
[----:B------:R-:W-:-:S04]  /*14b0*/  ULEA.HI UR4, UR4, UR5, URZ, 0x7 ;  /* 0x0000000504047291 */ /* 0x000fc8000f8f38ff */
[----:B------:R-:W-:Y:S02]  /*14c0*/  USHF.R.S32.HI UR15, URZ, 0x7, UR4 ;  /* 0x00000007ff0f7899 */ /* 0x000fe40008011404 */
[----:B------:R-:W-:Y:S02]  /*14d0*/  UIADD3 UR4, UPT, UPT, UR13, -0x1, URZ ;  /* 0xffffffff0d047890 */ /* 0x000fe4000fffe0ff */
[----:B------:R-:W-:Y:S02]  /*14e0*/  UISETP.LT.U32.AND UP0, UPT, UR15, 0x8, UPT ;  /* 0x000000080f00788c */ /* 0x000fe4000bf01070 */
[----:B------:R-:W-:Y:S02]  /*14f0*/  UISETP.GE.U32.AND UP1, UPT, UR4, -0xff, UPT ;  /* 0xffffff010400788c */ /* 0x000fe4000bf26070 */
[----:B------:R-:W-:Y:S02]  /*1500*/  USEL UR14, UR15, 0x8, UP0 ;  /* 0x000000080f0e7887 */ /* 0x000fe40008000000 */
[----:B------:R-:W-:-:S02]  /*1510*/  UIADD3 UR13, UPT, UPT, UR13, 0xfe, URZ ;  /* 0x000000fe0d0d7890 */ /* 0x000fc4000fffe0ff */
[----:B------:R-:W-:Y:S02]  /*1520*/  UIADD3 UR5, UPT, UPT, UR14, -0x1, URZ ;  /* 0xffffffff0e057890 */ /* 0x000fe4000fffe0ff */
[----:B------:R-:W-:-:S03]  /*1530*/  UIADD3 UR7, UPT, UPT, UR15, -UR14, URZ ;  /* 0x8000000e0f077290 */ /* 0x000fc6000fffe0ff */
[----:B------:R-:W-:-:S04]  /*1540*/  @UP1 UIADD3 UR5, UPT, UPT, UR14, URZ, URZ ;  /* 0x000000ff0e051290 */ /* 0x000fc8000fffe0ff */
[----:B--2---:R-:W-:-:S12]  /*1550*/  UIADD3 UR5, UPT, UPT, UR5, 0x1, URZ ;  /* 0x0000000105057890 */ /* 0x004fd8000fffe0ff */
.L_x_35:
[----:B------:R-:W-:Y:S01]  /*1560*/  UISETP.NE.AND UP0, UPT, UR37, URZ, UPT ;  /* 0x000000ff2500728c */ /* 0x000fe2000bf05270 */
[----:B------:R-:W1:Y:S08]  /*1570*/  S2UR UR37, SR_CgaCtaId ;  /* 0x00000000002579c3 */ /* 0x000e700000008800 */
[----:B------:R-:W-:Y:S05]  /*1580*/  BRA.U UP0, `(.L_x_18) ;  /* 0x0000000100347547 */ /* 0x000fea000b800000 */
[----:B------:R-:W2:Y:S01]  /*1590*/  S2R R2, SR_CgaCtaId ;  /* 0x0000000000027919 */ /* 0x000ea20000008800 */
[----:B------:R-:W-:-:S04]  /*15a0*/  MOV R3, 0x400 ;  /* 0x0000040000037802 */ /* 0x000fc80000000f00 */
[----:B--2---:R-:W-:Y:S02]  /*15b0*/  LEA R3, R2, R3, 0x18 ;  /* 0x0000000302037211 */ /* 0x004fe400078ec0ff */
[----:B------:R-:W-:-:S03]  /*15c0*/  SHF.L.U32 R2, R10, 0x1f, RZ ;  /* 0x0000001f0a027819 */ /* 0x000fc600000006ff */
[----:B------:R-:W-:-:S04]  /*15d0*/  IMAD R3, R12, 0x8, R3 ;  /* 0x000000080c037824 */ /* 0x000fc800078e0203 */
[----:B------:R-:W2:Y:S02]  /*15e0*/  SYNCS.PHASECHK.TRANS64.TRYWAIT P0, [R3+URZ+0x110], R2 ;  /* 0x00011002030075a7 */ /* 0x000ea400080011ff */
[----:B--2---:R-:W-:Y:S05]  /*15f0*/  @!P0 BRA `(.L_x_19) ;  /* 0x00000054007c8947 */ /* 0x004fea0003800000 */
.L_x_99:
[----:B------:R-:W-:Y:S01]  /*1600*/  VIADD R12, R12, 0x1 ;  /* 0x000000010c0c7836 */ /* 0x000fe20000000000 */
[----:B------:R2:W-:Y:S04]  /*1610*/  SYNCS.ARRIVE.TRANS64.A1T0 RZ, [R3+URZ+0x100], RZ ;  /* 0x000100ff03ff79a7 */ /* 0x0005e800081000ff */
[----:B------:R-:W-:-:S04]  /*1620*/  ISETP.NE.AND P0, PT, R12, 0x2, PT ;  /* 0x000000020c00780c */ /* 0x000fc80003f05270 */
[----:B------:R-:W-:Y:S02]  /*1630*/  SEL R12, R12, RZ, P0 ;  /* 0x000000ff0c0c7207 */ /* 0x000fe40000000000 */
[----:B--2---:R-:W-:-:S04]  /*1640*/  SEL R3, RZ, 0x1, P0 ;  /* 0x00000001ff037807 */ /* 0x004fc80000000000 */
[----:B------:R-:W-:-:S07]  /*1650*/  LOP3.LUT R10, R10, R3, RZ, 0x3c, !PT ;  /* 0x000000030a0a7212 */ /* 0x000fce00078e3cff */
.L_x_18:
[----:B------:R-:W-:Y:S01]  /*1660*/  UMOV UR4, 0x400 ;  /* 0x0000040000047882 */ /* 0x000fe20000000000 */
[----:B------:R-:W-:Y:S01]  /*1670*/  SHF.L.U32 R2, R15, 0x1f, RZ ;  /* 0x0000001f0f027819 */ /* 0x000fe200000006ff */
[----:B-1----:R-:W-:Y:S01]  /*1680*/  ULEA UR4, UR37, UR4, 0x18 ;  /* 0x0000000425047291 */ /* 0x002fe2000f8ec0ff */
[----:B------:R-:W-:Y:S01]  /*1690*/  R2UR UR35, R165 ;  /* 0x00000000a52372ca */ /* 0x000fe200000e0000 */
[----:B------:R-:W-:Y:S01]  /*16a0*/  UISETP.GE.U32.AND UP0, UPT, UR13, 0xff, UPT ;  /* 0x000000ff0d00788c */ /* 0x000fe2000bf06070 */
[----:B------:R-:W-:Y:S01]  /*16b0*/  R2UR UR10, R155 ;  /* 0x000000009b0a72ca */ /* 0x000fe200000e0000 */
[----:B------:R-:W-:Y:S01]  /*16c0*/  ULEA UR8, UR6, UR4, 0x3 ;  /* 0x0000000406087291 */ /* 0x000fe2000f8e18ff */
[----:B------:R-:W-:-:S08]  /*16d0*/  UMOV UR24, URZ ;  /* 0x000000ff00187c82 */ /* 0x000fd00008000000 */
[----:B------:R1:W2:Y:S01]  /*16e0*/  SYNCS.PHASECHK.TRANS64.TRYWAIT P0, [UR8+0x40], R2 ;  /* 0x00004002ff0075a7 */ /* 0x0002a20008001108 */
[----:B------:R-:W-:Y:S02]  /*16f0*/  USHF.L.U32 UR35, UR35, 0x7, URZ ;  /* 0x0000000723237899 */ /* 0x000fe400080006ff */
[----:B------:R-:W-:Y:S01]  /*1700*/  USHF.L.U32 UR10, UR10, 0x6, URZ ;  /* 0x000000060a0a7899 */ /* 0x000fe200080006ff */
[----:B------:R-:W-:Y:S11]  /*1710*/  BRA.U !UP0, `(.L_x_20) ;  /* 0x0000000108a87547 */ /* 0x000ff6000b800000 */
[----:B------:R-:W-:Y:S01]  /*1720*/  UMOV UR16, URZ ;  /* 0x000000ff00107c82 */ /* 0x000fe20008000000 */
[----:B------:R-:W-:-:S05]  /*1730*/  UMOV UR17, UR6 ;  /* 0x0000000600117c82 */ /* 0x000fca0008000000 */
.L_x_25:
[----:B-1----:R-:W-:Y:S01]  /*1740*/  ULEA UR33, UR17, UR4, 0x3 ;  /* 0x0000000411217291 */ /* 0x002fe2000f8e18ff */
[----:B--2---:R-:W-:Y:S01]  /*1750*/  @!P5 MOV R3, 0x6000 ;  /* 0x000060000003d802 */ /* 0x004fe20000000f00 */
[----:B--2---:R-:W-:Y:S10]  /*1760*/  @P0 BRA `(.L_x_21) ;  /* 0x00000000000c0947 */ /* 0x004ff40003800000 */
[----:B------:R-:W-:-:S04]  /*1770*/  SHF.L.U32 R5, R15, 0x1f, RZ ;  /* 0x0000001f0f057819 */ /* 0x000fc800000006ff */
[----:B------:R-:W2:Y:S02]  /*1780*/  SYNCS.PHASECHK.TRANS64.TRYWAIT P0, [UR33+0x40], R5 ;  /* 0x00004005ff0075a7 */ /* 0x000ea40008001121 */
[----:B--2---:R-:W-:Y:S05]  /*1790*/  @!P0 BRA `(.L_x_22) ;  /* 0x0000005400288947 */ /* 0x004fea0003800000 */
.L_x_21:
[----:B------:R2:W-:Y:S01]  /*17a0*/  @!P5 SYNCS.ARRIVE.TRANS64 RZ, [UR33], R3 ;  /* 0x00000003ffffd9a7 */ /* 0x0005e20008000021 */
[----:B------:R-:W-:Y:S04]  /*17b0*/  BSSY.RECONVERGENT B0, `(.L_x_23) ;  /* 0x0000003000007945 */ /* 0x000fe80003800200 */
[----:B------:R-:W-:Y:S05]  /*17c0*/  @P4 BRA `(.L_x_24) ;  /* 0x0000000000044947 */ /* 0x000fea0003800000 */
[----:B------:R-:W-:Y:S05]  /*17d0*/  BPT.TRAP 0x1 ;  /* 0x000000040000795c */ /* 0x000fea0000300000 */
.L_x_24:
[----:B------:R-:W-:Y:S05]  /*17e0*/  BSYNC.RECONVERGENT B0 ;  /* 0x0000000000007941 */ /* 0x000fea0003800200 */
.L_x_23:
[----:B------:R-:W-:Y:S02]  /*17f0*/  UIADD3 UR6, UPT, UPT, UR17, 0x1, URZ ;  /* 0x0000000111067890 */ /* 0x000fe4000fffe0ff */
[----:B------:R-:W-:Y:S02]  /*1800*/  ULEA UR32, UR17, UR4, 0xe ;  /* 0x0000000411207291 */ /* 0x000fe4000f8e70ff */
[----:B------:R-:W-:Y:S02]  /*1810*/  UISETP.NE.AND UP0, UPT, UR6, 0x8, UPT ;  /* 0x000000080600788c */ /* 0x000fe4000bf05270 */
[----:B------:R-:W-:Y:S02]  /*1820*/  UIADD3 UR26, UP1, UPT, UR22, 0x80, URZ ;  /* 0x00000080161a7890 */ /* 0x000fe4000ff3e0ff */
[----:B------:R-:W-:Y:S02]  /*1830*/  USEL UR9, URZ, 0x1, UP0 ;  /* 0x00000001ff097887 */ /* 0x000fe40008000000 */
[----:B------:R-:W-:-:S02]  /*1840*/  USEL UR6, UR6, URZ, UP0 ;  /* 0x000000ff06067287 */ /* 0x000fc40008000000 */
[----:B------:R-:W-:Y:S02]  /*1850*/  UIADD3 UR20, UP0, UPT, UR22, 0x180, URZ ;  /* 0x0000018016147890 */ /* 0x000fe4000ff1e0ff */
[----:B------:R-:W-:Y:S01]  /*1860*/  ULEA UR8, UR6, UR4, 0x3 ;  /* 0x0000000406087291 */ /* 0x000fe2000f8e18ff */
[----:B------:R-:W-:Y:S01]  /*1870*/  LOP3.LUT R15, R15, UR9, RZ, 0x3c, !PT ;  /* 0x000000090f0f7c12 */ /* 0x000fe2000f8e3cff */
[----:B------:R-:W-:Y:S02]  /*1880*/  USHF.L.U32 UR34, UR16, 0x7, URZ ;  /* 0x0000000710227899 */ /* 0x000fe400080006ff */
[----:B------:R-:W-:Y:S01]  /*1890*/  UIADD3.X UR27, UPT, UPT, URZ, UR23, URZ, UP1, !UPT ;  /* 0x00000017ff1b7290 */ /* 0x000fe20008ffe4ff */
[----:B-1----:R-:W-:Y:S01]  /*18a0*/  SHF.L.U32 R2, R15, 0x1f, RZ ;  /* 0x0000001f0f027819 */ /* 0x002fe200000006ff */
[----:B------:R-:W-:Y:S02]  /*18b0*/  UIADD3 UR32, UPT, UPT, UR32, 0x4400, URZ ;  /* 0x0000440020207890 */ /* 0x000fe4000fffe0ff */
[----:B------:R-:W-:Y:S01]  /*18c0*/  UIADD3.X UR21, UPT, UPT, URZ, UR23, URZ, UP0, !UPT ;  /* 0x00000017ff157290 */ /* 0x000fe200087fe4ff */
[----:B------:R1:W1:Y:S01]  /*18d0*/  SYNCS.PHASECHK.TRANS64.TRYWAIT P0, [UR8+0x40], R2 ;  /* 0x00004002ff0075a7 */ /* 0x0002620008001108 */
[----:B------:R-:W-:Y:S01]  /*18e0*/  ULEA UR8, UR17, UR4, 0xd ;  /* 0x0000000411087291 */ /* 0x000fe2000f8e68ff */
[----:B------:R-:W-:Y:S01]  /*18f0*/  UMOV UR18, 0x0 ;  /* 0x0000000000127882 */ /* 0x000fe20000000000 */
[----:B------:R-:W-:-:S02]  /*1900*/  UMOV UR19, 0x10000000 ;  /* 0x1000000000137882 */ /* 0x000fc40000000000 */
[----:B------:R-:W-:Y:S01]  /*1910*/  UIADD3 UR8, UPT, UPT, UR8, 0x24400, URZ ;  /* 0x0002440008087890 */ /* 0x000fe2000fffe0ff */
[----:B------:R1:W-:Y:S01]  /*1920*/  UTMALDG.3D [UR32], [UR26], desc[UR18] ;  /* 0x000012201a0075b4 */ /* 0x0003e20008011000 */
[----:B------:R-:W-:Y:S01]  /*1930*/  UMOV UR12, UR36 ;  /* 0x00000024000c7c82 */ /* 0x000fe20008000000 */
[----:B------:R-:W-:Y:S01]  /*1940*/  UMOV UR9, UR33 ;  /* 0x0000002100097c82 */ /* 0x000fe20008000000 */
[----:B------:R-:W-:Y:S01]  /*1950*/  UMOV UR11, UR34 ;  /* 0x00000022000b7c82 */ /* 0x000fe20008000000 */
[----:B------:R-:W-:Y:S01]  /*1960*/  UIADD3 UR16, UPT, UPT, UR16, 0x1, URZ ;  /* 0x0000000110107890 */ /* 0x000fe2000fffe0ff */
[----:B------:R-:W-:Y:S01]  /*1970*/  UMOV UR24, UR5 ;  /* 0x0000000500187c82 */ /* 0x000fe20008000000 */
[----:B------:R-:W-:Y:S02]  /*1980*/  UMOV UR17, UR6 ;  /* 0x0000000600117c82 */ /* 0x000fe40008000000 */
[----:B------:R1:W-:Y:S01]  /*1990*/  UTMALDG.3D [UR8], [UR20], desc[UR18] ;  /* 0x00001208140075b4 */ /* 0x0003e20008011000 */
[----:B------:R-:W-:-:S09]  /*19a0*/  UISETP.NE.AND UP0, UPT, UR16, UR5, UPT ;  /* 0x000000051000728c */ /* 0x000fd2000bf05270 */
[----:B------:R-:W-:Y:S05]  /*19b0*/  BRA.U UP0, `(.L_x_25) ;  /* 0xfffffffd00607547 */ /* 0x000fea000b83ffff */
.L_x_20:
[----:B-1----:R-:W-:Y:S01]  /*19c0*/  ULEA UR8, UR6, UR4, 0x3 ;  /* 0x0000000406087291 */ /* 0x002fe2000f8e18ff */
[----:B------:R-:W-:Y:S01]  /*19d0*/  SHF.L.U32 R2, R15, 0x1f, RZ ;  /* 0x0000001f0f027819 */ /* 0x000fe200000006ff */
[----:B------:R-:W-:Y:S01]  /*19e0*/  @!P1 SYNCS.ARRIVE.TRANS64.A1T0 RZ, [UR4+0x98], RZ ;  /* 0x000098ffffff99a7 */ /* 0x000fe20008100004 */
[----:B------:R-:W-:-:S06]  /*19f0*/  UISETP.GT.AND UP0, UPT, UR15, UR14, UPT ;  /* 0x0000000e0f00728c */ /* 0x000fcc000bf04270 */
[----:B--2---:R1:W2:Y:S03]  /*1a00*/  SYNCS.PHASECHK.TRANS64.TRYWAIT P0, [UR8+0x40], R2 ;  /* 0x00004002ff0075a7 */ /* 0x0042a60008001108 */
[----:B------:R-:W-:Y:S05]  /*1a10*/  BRA.U !UP0, `(.L_x_26) ;  /* 0x0000000108ac7547 */ /* 0x000fea000b800000 */
[----:B------:R-:W-:Y:S01]  /*1a20*/  UIADD3 UR21, UPT, UPT, UR7, UR24, URZ ;  /* 0x0000001807157290 */ /* 0x000fe2000fffe0ff */
[----:B------:R-:W-:-:S11]  /*1a30*/  UMOV UR25, UR6 ;  /* 0x0000000600197c82 */ /* 0x000fd60008000000 */
.L_x_31:
[----:B-1----:R-:W-:Y:S01]  /*1a40*/  ULEA UR17, UR25, UR4, 0x3 ;  /* 0x0000000419117291 */ /* 0x002fe2000f8e18ff */
[----:B--2---:R-:W-:Y:S01]  /*1a50*/  @!P5 MOV R3, 0x6000 ;  /* 0x000060000003d802 */ /* 0x004fe20000000f00 */
[----:B--2---:R-:W-:Y:S10]  /*1a60*/  @P0 BRA `(.L_x_27) ;  /* 0x00000000000c0947 */ /* 0x004ff40003800000 */
[----:B------:R-:W-:-:S04]  /*1a70*/  SHF.L.U32 R5, R15, 0x1f, RZ ;  /* 0x0000001f0f057819 */ /* 0x000fc800000006ff */
[----:B------:R-:W2:Y:S02]  /*1a80*/  SYNCS.PHASECHK.TRANS64.TRYWAIT P0, [UR17+0x40], R5 ;  /* 0x00004005ff0075a7 */ /* 0x000ea40008001111 */
[----:B--2---:R-:W-:Y:S05]  /*1a90*/  @!P0 BRA `(.L_x_28) ;  /* 0x0000005000808947 */ /* 0x004fea0003800000 */
.L_x_27:
[----:B------:R2:W-:Y:S01]  /*1aa0*/  @!P5 SYNCS.ARRIVE.TRANS64 RZ, [UR17], R3 ;  /* 0x00000003ffffd9a7 */ /* 0x0005e20008000011 */
[----:B------:R-:W-:Y:S04]  /*1ab0*/  BSSY.RECONVERGENT B0, `(.L_x_29) ;  /* 0x0000003000007945 */ /* 0x000fe80003800200 */
[----:B------:R-:W-:Y:S05]  /*1ac0*/  @P4 BRA `(.L_x_30) ;  /* 0x0000000000044947 */ /* 0x000fea0003800000 */
[----:B------:R-:W-:Y:S05]  /*1ad0*/  BPT.TRAP 0x1 ;  /* 0x000000040000795c */ /* 0x000fea0000300000 */
.L_x_30:
[----:B------:R-:W-:Y:S05]  /*1ae0*/  BSYNC.RECONVERGENT B0 ;  /* 0x0000000000007941 */ /* 0x000fea0003800200 */
.L_x_29:
        /* <DEDUP_REMOVED lines=10> */
[----:B------:R-:W-:Y:S01]  /*1b90*/  UIADD3 UR16, UPT, UPT, UR16, 0x4400, URZ ;  /* 0x0000440010107890 */ /* 0x000fe2000fffe0ff */
[----:B-1----:R-:W-:Y:S01]  /*1ba0*/  SHF.L.U32 R2, R15, 0x1f, RZ ;  /* 0x0000001f0f027819 */ /* 0x002fe200000006ff */
[----:B------:R-:W-:Y:S02]  /*1bb0*/  UIADD3.X UR31, UPT, UPT, URZ, UR23, URZ, UP1, !UPT ;  /* 0x00000017ff1f7290 */ /* 0x000fe40008ffe4ff */
[----:B------:R-:W-:Y:S01]  /*1bc0*/  UIADD3.X UR29, UPT, UPT, URZ, UR23, URZ, UP0, !UPT ;  /* 0x00000017ff1d7290 */ /* 0x000fe200087fe4ff */
[----:B------:R1:W1:Y:S01]  /*1bd0*/  SYNCS.PHASECHK.TRANS64.TRYWAIT P0, [UR8+0x40], R2 ;  /* 0x00004002ff0075a7 */ /* 0x0002620008001108 */
[----:B------:R-:W-:Y:S01]  /*1be0*/  ULEA UR8, UR25, UR4, 0xd ;  /* 0x0000000419087291 */ /* 0x000fe2000f8e68ff */
[----:B------:R-:W-:Y:S01]  /*1bf0*/  UMOV UR26, 0x0 ;  /* 0x00000000001a7882 */ /* 0x000fe20000000000 */
[----:B------:R-:W-:-:S02]  /*1c00*/  UMOV UR27, 0x10000000 ;  /* 0x10000000001b7882 */ /* 0x000fc40000000000 */
[----:B------:R-:W-:Y:S01]  /*1c10*/  UIADD3 UR8, UPT, UPT, UR8, 0x24400, URZ ;  /* 0x0002440008087890 */ /* 0x000fe2000fffe0ff */
[----:B------:R-:W-:Y:S01]  /*1c20*/  UMOV UR19, UR35 ;  /* 0x0000002300137c82 */ /* 0x000fe20008000000 */
[----:B------:R-:W-:Y:S01]  /*1c30*/  UMOV UR20, UR36 ;  /* 0x0000002400147c82 */ /* 0x000fe20008000000 */
[----:B------:R-:W-:Y:S01]  /*1c40*/  UMOV UR12, UR36 ;  /* 0x00000024000c7c82 */ /* 0x000fe20008000000 */
[----:B------:R-:W-:Y:S01]  /*1c50*/  UMOV UR9, UR17 ;  /* 0x0000001100097c82 */ /* 0x000fe20008000000 */
[----:B------:R-:W-:Y:S01]  /*1c60*/  UMOV UR11, UR18 ;  /* 0x00000012000b7c82 */ /* 0x000fe20008000000 */
[----:B------:R1:W-:Y:S01]  /*1c70*/  UTMALDG.3D [UR16], [UR30], desc[UR26] ;  /* 0x00001a101e0075b4 */ /* 0x0003e20008011000 */
[----:B------:R-:W-:Y:S01]  /*1c80*/  UIADD3 UR24, UPT, UPT, UR24, 0x1, URZ ;  /* 0x0000000118187890 */ /* 0x000fe2000fffe0ff */
[----:B------:R-:W-:-:S03]  /*1c90*/  UMOV UR25, UR6 ;  /* 0x0000000600197c82 */ /* 0x000fc60008000000 */
[----:B------:R-:W-:Y:S01]  /*1ca0*/  UISETP.NE.AND UP0, UPT, UR24, UR21, UPT ;  /* 0x000000151800728c */ /* 0x000fe2000bf05270 */
[----:B------:R1:W-:Y:S08]  /*1cb0*/  UTMALDG.3D [UR8], [UR28], desc[UR26] ;  /* 0x00001a081c0075b4 */ /* 0x0003f00008011000 */
[----:B------:R-:W-:Y:S05]  /*1cc0*/  BRA.U UP0, `(.L_x_31) ;  /* 0xfffffffd005c7547 */ /* 0x000fea000b83ffff */
.L_x_26:
[C---:B-1----:R-:W-:Y:S01]  /*1cd0*/  LEA R2, R14.reuse, UR4, 0x3 ;  /* 0x000000040e027c11 */ /* 0x042fe2000f8e18ff */
[----:B------:R-:W-:Y:S01]  /*1ce0*/  NOP ;  /* 0x0000000000007918 */ /* 0x000fe20000000000 */
[----:B--2---:R-:W-:Y:S02]  /*1cf0*/  SHF.L.U32 R3, R13, 0x1f, RZ ;  /* 0x0000001f0d037819 */ /* 0x004fe400000006ff */
[----:B------:R-:W-:Y:S02]  /*1d00*/  LEA R4, R14, UR4, 0x4 ;  /* 0x000000040e047c11 */ /* 0x000fe4000f8e20ff */
[----:B------:R-:W1:Y:S02]  /*1d10*/  SYNCS.PHASECHK.TRANS64.TRYWAIT P0, [R2+URZ+0xa0], R3 ;  /* 0x0000a003020075a7 */ /* 0x000e6400080011ff */
[----:B-1----:R-:W-:Y:S05]  /*1d20*/  @!P0 BRA `(.L_x_32) ;  /* 0x0000004c00f48947 */ /* 0x002fea0003800000 */
.L_x_102:
[----:B------:R-:W2:Y:S01]  /*1d30*/  LDS.128 R4, [R4+0x130] ;  /* 0x0001300004047984 */ /* 0x000ea20000000c00 */
[----:B---3--:R-:W-:Y:S01]  /*1d40*/  ISETP.GE.AND P0, PT, R72, 0x1, PT ;  /* 0x000000014800780c */ /* 0x008fe20003f06270 */
[----:B-1----:R-:W-:Y:S01]  /*1d50*/  VIADD R2, R2, 0xb0 ;  /* 0x000000b002027836 */ /* 0x002fe20000000000 */
[----:B------:R-:W-:Y:S01]  /*1d60*/  @!PT LDS RZ, [RZ] ;  /* 0x00000000fffff984 */ /* 0x000fe20000000800 */
[----:B------:R-:W-:Y:S01]  /*1d70*/  @!PT LDS RZ, [RZ] ;  /* 0x00000000fffff984 */ /* 0x000fe20000000800 */
[----:B------:R-:W-:Y:S01]  /*1d80*/  @!PT LDS RZ, [RZ] ;  /* 0x00000000fffff984 */ /* 0x000fe20000000800 */
[----:B------:R-:W-:Y:S01]  /*1d90*/  @!PT LDS RZ, [RZ] ;  /* 0x00000000fffff984 */ /* 0x000fe20000000800 */
[----:B------:R1:W-:Y:S06]  /*1da0*/  MEMBAR.ALL.CTA ;  /* 0x0000000000007992 */ /* 0x0003ec0000008000 */
[----:B-1----:R-:W1:Y:S01]  /*1db0*/  FENCE.VIEW.ASYNC.S ;  /* 0x00000000000073c6 */ /* 0x002e620000000000 */
[----:B------:R-:W-:-:S04]  /*1dc0*/  PRMT R2, RZ, 0x654, R2 ;  /* 0x00000654ff027816 */ /* 0x000fc80000000002 */
[----:B-1----:R1:W-:Y:S01]  /*1dd0*/  SYNCS.ARRIVE.TRANS64.RED.A1T0 RZ, [R2+URZ], RZ ;  /* 0x000000ff02ff79a7 */ /* 0x0023e200081004ff */
[----:B--2---:R-:W-:-:S13]  /*1de0*/  LOP3.LUT P2, RZ, R6, 0x1, RZ, 0xc0, !PT ;  /* 0x0000000106ff7812 */ /* 0x004fda000784c0ff */
[----:B------:R-:W-:Y:S01]  /*1df0*/  @P2 SHF.R.U32.HI R3, RZ, 0x10, R5 ;  /* 0x00000010ff032819 */ /* 0x000fe20000011605 */
[----:B------:R-:W-:Y:S01]  /*1e00*/  VOTEU.ANY UP0, P2 ;  /* 0x0000000000ff7886 */ /* 0x000fe20001000100 */
[----:B------:R-:W-:Y:S02]  /*1e10*/  @P2 MOV R11, R4 ;  /* 0x00000004000b2202 */ /* 0x000fe40000000f00 */
[----:B------:R-:W-:Y:S02]  /*1e20*/  @P2 R2UR.BROADCAST UR8, R3 ;  /* 0x00000000030822ca */ /* 0x000fe400008e0000 */
[----:B------:R-:W-:-:S11]  /*1e30*/  @P2 LOP3.LUT R8, R5, 0xffff, RZ, 0xc0, !PT ;  /* 0x0000ffff05082812 */ /* 0x000fd600078ec0ff */
[----:B------:R-:W-:Y:S01]  /*1e40*/  @UP0 UMOV UR36, UR8 ;  /* 0x0000000800240c82 */ /* 0x000fe20008000000 */
[----:B-1----:R-:W-:Y:S05]  /*1e50*/  @!P0 BRA `(.L_x_33) ;  /* 0x0000000000b88947 */ /* 0x002fea0003800000 */
[----:B------:R-:W4:Y:S01]  /*1e60*/  LDC.64 R4, c[0x0][0xb18] ;  /* 0x0002c600ff047b82 */ /* 0x000f220000000a00 */
[----:B------:R-:W-:-:S07]  /*1e70*/  ISETP.NE.AND P3, PT, R72, 0x1, PT ;  /* 0x000000014800780c */ /* 0x000fce0003f65270 */
[----:B------:R-:W1:Y:S08]  /*1e80*/  LDC.64 R6, c[0x0][0xb10] ;  /* 0x0002c400ff067b82 */ /* 0x000e700000000a00 */
[----:B------:R-:W2:Y:S08]  /*1e90*/  LDC R16, c[0x0][0xb20] ;  /* 0x0002c800ff107b82 */ /* 0x000eb00000000800 */
[----:B------:R-:W3:Y:S01]  /*1ea0*/  LDC R18, c[0x0][0xb0c] ;  /* 0x0002c300ff127b82 */ /* 0x000ee20000000800 */
[----:B----4-:R-:W-:Y:S01]  /*1eb0*/  IMAD.HI.U32 R17, R0, R5, RZ ;  /* 0x0000000500117227 */ /* 0x010fe200078e00ff */
[----:B------:R-:W-:-:S03]  /*1ec0*/  ISETP.NE.AND P0, PT, R4, 0x1, PT ;  /* 0x000000010400780c */ /* 0x000fc60003f05270 */
[----:B------:R-:W-:-:S03]  /*1ed0*/  IMAD.HI.U32 R5, R8, R5, RZ ;  /* 0x0000000508057227 */ /* 0x000fc600078e00ff */
[----:B------:R-:W4:Y:S01]  /*1ee0*/  LDC.64 R2, c[0x0][0xb28] ;  /* 0x0002ca00ff027b82 */ /* 0x000f220000000a00 */
[----:B-1----:R-:W-:-:S04]  /*1ef0*/  IMAD.HI.U32 R20, R9, R6, RZ ;  /* 0x0000000609147227 */ /* 0x002fc800078e00ff */
[----:B------:R-:W-:Y:S01]  /*1f00*/  IMAD.HI.U32 R22, R11, R6, RZ ;  /* 0x000000060b167227 */ /* 0x000fe200078e00ff */
[----:B------:R-:W-:Y:S02]  /*1f10*/  SHF.R.U32.HI R20, RZ, R7, R20 ;  /* 0x00000007ff147219 */ /* 0x000fe40000011614 */
[-C--:B--2---:R-:W-:Y:S02]  /*1f20*/  SHF.R.U32.HI R17, RZ, R16.reuse, R17 ;  /* 0x00000010ff117219 */ /* 0x084fe40000011611 */
[----:B------:R-:W-:Y:S02]  /*1f30*/  SHF.R.U32.HI R5, RZ, R16, R5 ;  /* 0x00000010ff057219 */ /* 0x000fe40000011605 */
[----:B------:R-:W-:Y:S02]  /*1f40*/  SEL R17, R0, R17, !P0 ;  /* 0x0000001100117207 */ /* 0x000fe40004000000 */
[----:B------:R-:W-:Y:S02]  /*1f50*/  SHF.R.U32.HI R22, RZ, R7, R22 ;  /* 0x00000007ff167219 */ /* 0x000fe40000011616 */
[----:B---3--:R-:W-:-:S02]  /*1f60*/  ISETP.NE.AND P1, PT, R18, 0x1, PT ;  /* 0x000000011200780c */ /* 0x008fc40003f25270 */
[----:B------:R-:W-:Y:S02]  /*1f70*/  SEL R5, R8, R5, !P0 ;  /* 0x0000000508057207 */ /* 0x000fe40004000000 */
[----:B------:R-:W-:Y:S02]  /*1f80*/  SEL R19, R9, R20, !P1 ;  /* 0x0000001409137207 */ /* 0x000fe40004800000 */
[----:B------:R-:W-:Y:S01]  /*1f90*/  SEL R7, R11, R22, !P1 ;  /* 0x000000160b077207 */ /* 0x000fe20004800000 */
[----:B----4-:R-:W-:-:S04]  /*1fa0*/  IMAD.HI.U32 R20, R17, R2, RZ ;  /* 0x0000000211147227 */ /* 0x010fc800078e00ff */
[----:B------:R-:W-:Y:S01]  /*1fb0*/  IMAD.HI.U32 R6, R19, R2, RZ ;  /* 0x0000000213067227 */ /* 0x000fe200078e00ff */
[----:B------:R-:W-:-:S04]  /*1fc0*/  @P3 SHF.R.U32.HI R17, RZ, R3, R20 ;  /* 0x00000003ff113219 */ /* 0x000fc80000011614 */
[----:B------:R-:W-:Y:S01]  /*1fd0*/  @P3 SHF.R.U32.HI R19, RZ, R3, R6 ;  /* 0x00000003ff133219 */ /* 0x000fe20000011606 */
[----:B------:R-:W-:-:S04]  /*1fe0*/  IMAD R17, R72, R17, RZ ;  /* 0x0000001148117224 */ /* 0x000fc800078e02ff */
[----:B------:R-:W-:Y:S01]  /*1ff0*/  IMAD R6, R72, R19, RZ ;  /* 0x0000001348067224 */ /* 0x000fe200078e02ff */
[C---:B------:R-:W-:Y:S02]  /*2000*/  ISETP.GE.AND P0, PT, R5.reuse, R17, PT ;  /* 0x000000110500720c */ /* 0x040fe40003f06270 */
[----:B------:R-:W-:Y:S02]  /*2010*/  IADD3 R17, PT, PT, -R5, RZ, RZ ;  /* 0x000000ff05117210 */ /* 0x000fe40007ffe1ff */
[----:B------:R-:W-:Y:S01]  /*2020*/  ISETP.GE.OR P0, PT, R7, R6, P0 ;  /* 0x000000060700720c */ /* 0x000fe20000706670 */
[----:B------:R-:W-:-:S04]  /*2030*/  IMAD.HI.U32 R6, R5, R2, RZ ;  /* 0x0000000205067227 */ /* 0x000fc800078e00ff */
[----:B------:R-:W-:Y:S01]  /*2040*/  IMAD R8, R4, R17, R8 ;  /* 0x0000001104087224 */ /* 0x000fe200078e0208 */
[----:B------:R-:W-:-:S04]  /*2050*/  SHF.R.U32.HI R6, RZ, R3, R6 ;  /* 0x00000003ff067219 */ /* 0x000fc80000011606 */
[----:B------:R-:W-:-:S03]  /*2060*/  SEL R6, R5, R6, !P3 ;  /* 0x0000000605067207 */ /* 0x000fc60005800000 */
[----:B------:R-:W-:-:S04]  /*2070*/  @!P0 IMAD.HI.U32 R16, R7, R2, RZ ;  /* 0x0000000207108227 */ /* 0x000fc800078e00ff */
[----:B------:R-:W-:Y:S01]  /*2080*/  IMAD.MOV R2, RZ, RZ, -R6 ;  /* 0x000000ffff027224 */ /* 0x000fe200078e0a06 */
[----:B------:R-:W-:-:S03]  /*2090*/  @!P0 SHF.R.U32.HI R16, RZ, R3, R16 ;  /* 0x00000003ff108219 */ /* 0x000fc60000011610 */
[----:B------:R-:W-:Y:S01]  /*20a0*/  IMAD R2, R72, R2, R5 ;  /* 0x0000000248027224 */ /* 0x000fe200078e0205 */
[----:B------:R-:W-:-:S05]  /*20b0*/  @!P0 SEL R3, R7, R16, !P3 ;  /* 0x0000001007038207 */ /* 0x000fca0005800000 */
[--C-:B------:R-:W-:Y:S02]  /*20c0*/  @!P0 IMAD.IADD R6, R6, 0x1, -R3.reuse ;  /* 0x0000000106068824 */ /* 0x100fe400078e0a03 */
[----:B------:R-:W-:Y:S01]  /*20d0*/  @!P0 IMAD R3, R2, R19, R3 ;  /* 0x0000001302038224 */ /* 0x000fe200078e0203 */
[----:B------:R-:W-:Y:S01]  /*20e0*/  IADD3 R2, PT, PT, -R7, RZ, RZ ;  /* 0x000000ff07027210 */ /* 0x000fe20007ffe1ff */
[----:B------:R-:W-:Y:S02]  /*20f0*/  @!P0 IMAD R5, R72, R6, R7 ;  /* 0x0000000648058224 */ /* 0x000fe400078e0207 */
[----:B------:R-:W-:Y:S02]  /*2100*/  @!P0 IMAD.MOV.U32 R7, RZ, RZ, R3 ;  /* 0x000000ffff078224 */ /* 0x000fe400078e0003 */
[----:B------:R-:W-:Y:S02]  /*2110*/  IMAD R2, R18, R2, R11 ;  /* 0x0000000212027224 */ /* 0x000fe400078e020b */
[----:B------:R-:W-:-:S02]  /*2120*/  IMAD R8, R5, R4, R8 ;  /* 0x0000000405087224 */ /* 0x000fc400078e0208 */
[----:B------:R-:W-:Y:S02]  /*2130*/  IMAD R11, R7, R18, R2 ;  /* 0x00000012070b7224 */ /* 0x000fe400078e0202 */
.L_x_33:
[----:B------:R-:W1:Y:S02]  /*2140*/  LDCU UR8, c[0x0][0xb30] ;  /* 0x00016600ff0877ac */ /* 0x000e640008000800 */
[----:B-1----:R-:W-:-:S09]  /*2150*/  UISETP.NE.AND UP0, UPT, UR8, 0x1, UPT ;  /* 0x000000010800788c */ /* 0x002fd2000bf05270 */
[----:B------:R-:W-:Y:S05]  /*2160*/  BRA.U UP0, `(.L_x_34) ;  /* 0x0000000100407547 */ /* 0x000fea000b800000 */
[----:B------:R-:W1:Y:S08]  /*2170*/  LDC.64 R4, c[0x0][0xb10] ;  /* 0x0002c400ff047b82 */ /* 0x000e700000000a00 */
[----:B------:R-:W2:Y:S08]  /*2180*/  LDC.64 R2, c[0x0][0xb18] ;  /* 0x0002c600ff027b82 */ /* 0x000eb00000000a00 */
[----:B------:R-:W3:Y:S08]  /*2190*/  LDC R6, c[0x0][0xb20] ;  /* 0x0002c800ff067b82 */ /* 0x000ef00000000800 */
[----:B------:R-:W4:Y:S01]  /*21a0*/  LDC R16, c[0x0][0xb0c] ;  /* 0x0002c300ff107b82 */ /* 0x000f220000000800 */
[----:B-1----:R-:W-:-:S05]  /*21b0*/  IMAD.HI.U32 R4, R11, R4, RZ ;  /* 0x000000040b047227 */ /* 0x002fca00078e00ff */
[----:B------:R-:W-:Y:S01]  /*21c0*/  SHF.R.U32.HI R4, RZ, R5, R4 ;  /* 0x00000005ff047219 */ /* 0x000fe20000011604 */
[----:B--2---:R-:W-:Y:S01]  /*21d0*/  IMAD.HI.U32 R3, R8, R3, RZ ;  /* 0x0000000308037227 */ /* 0x004fe200078e00ff */
[----:B------:R-:W-:-:S04]  /*21e0*/  ISETP.NE.AND P0, PT, R2, 0x1, PT ;  /* 0x000000010200780c */ /* 0x000fc80003f05270 */
[----:B---3--:R-:W-:-:S04]  /*21f0*/  SHF.R.U32.HI R3, RZ, R6, R3 ;  /* 0x00000006ff037219 */ /* 0x008fc80000011603 */
[----:B------:R-:W-:Y:S02]  /*2200*/  SEL R3, R8, R3, !P0 ;  /* 0x0000000308037207 */ /* 0x000fe40004000000 */
[----:B----4-:R-:W-:-:S04]  /*2210*/  ISETP.NE.AND P1, PT, R16, 0x1, PT ;  /* 0x000000011000780c */ /* 0x010fc80003f25270 */
[----:B------:R-:W-:-:S05]  /*2220*/  SEL R4, R11, R4, !P1 ;  /* 0x000000040b047207 */ /* 0x000fca0004800000 */
[----:B------:R-:W-:Y:S02]  /*2230*/  IMAD.IADD R5, R3, 0x1, -R4 ;  /* 0x0000000103057824 */ /* 0x000fe400078e0a04 */
[----:B------:R-:W-:Y:S02]  /*2240*/  IMAD.IADD R3, R4, 0x1, -R3 ;  /* 0x0000000104037824 */ /* 0x000fe400078e0a03 */
[----:B------:R-:W-:Y:S02]  /*2250*/  IMAD R11, R5, R16, R11 ;  /* 0x00000010050b7224 */ /* 0x000fe400078e020b */
[----:B------:R-:W-:-:S07]  /*2260*/  IMAD R8, R3, R2, R8 ;  /* 0x0000000203087224 */ /* 0x000fce00078e0208 */
.L_x_34:
[----:B------:R-:W-:Y:S01]  /*2270*/  VIADD R14, R14, 0x1 ;  /* 0x000000010e0e7836 */ /* 0x000fe20000000000 */
[----:B------:R-:W-:Y:S01]  /*2280*/  PLOP3.LUT P1, PT, PT, PT, PT, 0x80, 0x8 ;  /* 0x000000000008781c */ /* 0x000fe20003f2f070 */
[----:B------:R-:W-:Y:S02]  /*2290*/  IMAD.IADD R165, R11, 0x1, R154 ;  /* 0x000000010ba57824 */ /* 0x000fe400078e029a */
[----:B------:R-:W-:Y:S01]  /*22a0*/  IMAD.IADD R155, R8, 0x1, R143 ;  /* 0x00000001089b7824 */ /* 0x000fe200078e028f */
[----:B------:R-:W-:-:S04]  /*22b0*/  ISETP.NE.AND P0, PT, R14, 0x2, PT ;  /* 0x000000020e00780c */ /* 0x000fc80003f05270 */
[----:B------:R-:W-:Y:S02]  /*22c0*/  SEL R2, RZ, 0x1, P0 ;  /* 0x00000001ff027807 */ /* 0x000fe40000000000 */
[----:B------:R-:W-:Y:S02]  /*22d0*/  SEL R14, R14, RZ, P0 ;  /* 0x000000ff0e0e7207 */ /* 0x000fe40000000000 */
[----:B------:R-:W-:Y:S01]  /*22e0*/  LOP3.LUT R13, R13, R2, RZ, 0x3c, !PT ;  /* 0x000000020d0d7212 */ /* 0x000fe200078e3cff */
[----:B------:R-:W-:Y:S06]  /*22f0*/  @P2 BRA `(.L_x_35) ;  /* 0xfffffff000982947 */ /* 0x000fec000383ffff */
[----:B------:R-:W-:Y:S01]  /*2300*/  UIADD3 UR4, UPT, UPT, UR4, 0x40, URZ ;  /* 0x0000004004047890 */ /* 0x000fe2000fffe0ff */
[----:B------:R-:W-:-:S03]  /*2310*/  SHF.L.U32 R3, R15, 0x1f, RZ ;  /* 0x0000001f0f037819 */ /* 0x000fc600000006ff */
[----:B------:R-:W-:-:S09]  /*2320*/  ULEA UR5, UR6, UR4, 0x3 ;  /* 0x0000000406057291 */ /* 0x000fd2000f8e18ff */
[----:B------:R-:W1:Y:S02]  /*2330*/  SYNCS.PHASECHK.TRANS64.TRYWAIT P0, [UR5], R3 ;  /* 0x00000003ff0075a7 */ /* 0x000e640008001105 */
[----:B-1----:R-:W-:Y:S05]  /*2340*/  @!P0 BRA `(.L_x_36) ;  /* 0x0000004800808947 */ /* 0x002fea0003800000 */
.L_x_104:
[----:B------:R-:W-:-:S04]  /*2350*/  UIADD3 UR6, UPT, UPT, UR6, 0x1, URZ ;  /* 0x0000000106067890 */ /* 0x000fc8000fffe0ff */
[----:B------:R-:W-:-:S04]  /*2360*/  UISETP.NE.AND UP0, UPT, UR6, 0x8, UPT ;  /* 0x000000080600788c */ /* 0x000fc8000bf05270 */
[----:B------:R-:W-:Y:S02]  /*2370*/  USEL UR7, URZ, 0x1, UP0 ;  /* 0x00000001ff077887 */ /* 0x000fe40008000000 */
[----:B------:R-:W-:-:S04]  /*2380*/  USEL UR6, UR6, URZ, UP0 ;  /* 0x000000ff06067287 */ /* 0x000fc80008000000 */
[----:B------:R-:W-:Y:S01]  /*2390*/  ULEA UR5, UR6, UR4, 0x3 ;  /* 0x0000000406057291 */ /* 0x000fe2000f8e18ff */
[----:B------:R-:W-:-:S04]  /*23a0*/  LOP3.LUT R2, R15, UR7, RZ, 0x3c, !PT ;  /* 0x000000070f027c12 */ /* 0x000fc8000f8e3cff */
[----:B-1----:R-:W-:-:S04]  /*23b0*/  SHF.L.U32 R3, R2, 0x1f, RZ ;  /* 0x0000001f02037819 */ /* 0x002fc800000006ff */
[----:B------:R-:W1:Y:S02]  /*23c0*/  SYNCS.PHASECHK.TRANS64.TRYWAIT P0, [UR5], R3 ;  /* 0x00000003ff0075a7 */ /* 0x000e640008001105 */
[----:B-1----:R-:W-:Y:S05]  /*23d0*/  @!P0 BRA `(.L_x_37) ;  /* 0x0000004800748947 */ /* 0x002fea0003800000 */
.L_x_106:
        /* <DEDUP_REMOVED lines=9> */
.L_x_108:
        /* <DEDUP_REMOVED lines=9> */
.L_x_110:
        /* <DEDUP_REMOVED lines=9> */
.L_x_112:
        /* <DEDUP_REMOVED lines=9> */
.L_x_114:
        /* <DEDUP_REMOVED lines=9> */
.L_x_116:
[----:B------:R-:W-:-:S04]  /*26b0*/  UIADD3 UR6, UPT, UPT, UR6, 0x1, URZ ;  /* 0x0000000106067890 */ /* 0x000fc8000fffe0ff */
[----:B------:R-:W-:-:S04]  /*26c0*/  UISETP.NE.AND UP0, UPT, UR6, 0x8, UPT ;  /* 0x000000080600788c */ /* 0x000fc8000bf05270 */
[----:B------:R-:W-:Y:S02]  /*26d0*/  USEL UR5, URZ, 0x1, UP0 ;  /* 0x00000001ff057887 */ /* 0x000fe40008000000 */
[----:B------:R-:W-:-:S04]  /*26e0*/  USEL UR6, UR6, URZ, UP0 ;  /* 0x000000ff06067287 */ /* 0x000fc80008000000 */
[----:B------:R-:W-:Y:S01]  /*26f0*/  ULEA UR6, UR6, UR4, 0x3 ;  /* 0x0000000406067291 */ /* 0x000fe2000f8e18ff */
[----:B-1----:R-:W-:-:S04]  /*2700*/  LOP3.LUT R3, R2, UR5, RZ, 0x3c, !PT ;  /* 0x0000000502037c12 */ /* 0x002fc8000f8e3cff */
[----:B------:R-:W-:Y:S01]  /*2710*/  SHF.L.U32 R3, R3, 0x1f, RZ ;  /* 0x0000001f03037819 */ /* 0x000fe200000006ff */
[----:B----4-:R-:W-:-:S07]  /*2720*/  IMAD.U32 R0, RZ, RZ, UR6 ;  /* 0x00000006ff007e24 */ /* 0x010fce000f8e00ff */
.L_x_43:
[----:B-1----:R1:W2:Y:S02]  /*2730*/  SYNCS.PHASECHK.TRANS64.TRYWAIT P0, [R0+URZ], R3 ;  /* 0x00000003000075a7 */ /* 0x0022a400080011ff */
[----:B--2---:R-:W-:Y:S05]  /*2740*/  @!P0 NANOSLEEP.SYNCS 0x989680 ;  /* 0x009896800000895d */ /* 0x004fea0003900000 */
[----:B------:R-:W2:Y:S02]  /*2750*/  @!P0 SYNCS.PHASECHK.TRANS64 P0, [R0+URZ], R3 ;  /* 0x00000003000085a7 */ /* 0x000ea400080010ff */
[----:B--2---:R-:W-:Y:S05]  /*2760*/  @P0 EXIT ;  /* 0x000000000000094d */ /* 0x004fea0003800000 */
[----:B------:R-:W-:Y:S05]  /*2770*/  BRA `(.L_x_43) ;  /* 0xfffffffc00ec7947 */ /* 0x000fea000383ffff */
.L_x_17:
[----:B------:R-:W-:-:S04]  /*2780*/  UISETP.NE.AND UP1, UPT, UR37, URZ, UPT ;  /* 0x000000ff2500728c */ /* 0x000fc8000bf25270 */
[----:B------:R-:W-:-:S09]  /*2790*/  UISETP.NE.OR UP1, UPT, UR8, 0x1, UP1 ;  /* 0x000000010800788c */ /* 0x000fd20008f25670 */
[----:B------:R-:W-:Y:S05]  /*27a0*/  BRA.U UP1, `(.L_x_44) ;  /* 0x0000000501487547 */ /* 0x000fea000b800000 */
[----:B------:R-:W-:Y:S01]  /*27b0*/  ISETP.NE.AND P2, PT, R2, RZ, PT ;  /* 0x000000ff0200720c */ /* 0x000fe20003f45270 */
[----:B------:R-:W-:Y:S01]  /*27c0*/  IMAD.MOV.U32 R12, RZ, RZ, 0x1 ;  /* 0x00000001ff0c7424 */ /* 0x000fe200078e00ff */
[----:B------:R-:W-:Y:S02]  /*27d0*/  CS2R R10, SRZ ;  /* 0x00000000000a7805 */ /* 0x000fe4000001ff00 */
[----:B------:R-:W-:Y:S01]  /*27e0*/  CS2R R8, SRZ ;  /* 0x0000000000087805 */ /* 0x000fe2000001ff00 */
[----:B------:R-:W-:Y:S01]  /*27f0*/  UMOV UR4, 0x400 ;  /* 0x0000040000047882 */ /* 0x000fe20000000000 */
[----:B------:R-:W-:Y:S01]  /*2800*/  UMOV UR6, URZ ;  /* 0x000000ff00067c82 */ /* 0x000fe20008000000 */
[----:B------:R-:W-:-:S12]  /*2810*/  ULEA UR37, UR37, UR4, 0x18 ;  /* 0x0000000425257291 */ /* 0x000fd8000f8ec0ff */
.L_x_48:
[----:B------:R-:W-:Y:S02]  /*2820*/  LEA R0, R8, UR37, 0x3 ;  /* 0x0000002508007c11 */ /* 0x000fe4000f8e18ff */
[----:B------:R-:W-:-:S03]  /*2830*/  SHF.L.U32 R5, R9, 0x1f, RZ ;  /* 0x0000001f09057819 */ /* 0x000fc600000006ff */
[----:B------:R-:W-:Y:S01]  /*2840*/  VIADD R4, R0, 0x110 ;  /* 0x0000011000047836 */ /* 0x000fe20000000000 */
[----:B------:R-:W1:Y:S02]  /*2850*/  SYNCS.PHASECHK.TRANS64.TRYWAIT P0, [R0+URZ+0x100], R5 ;  /* 0x00010005000075a7 */ /* 0x000e6400080011ff */
[----:B-1----:R-:W-:Y:S05]  /*2860*/  @!P0 BRA `(.L_x_45) ;  /* 0x0000004400e08947 */ /* 0x002fea0003800000 */
.L_x_117:
[----:B------:R-:W-:Y:S01]  /*2870*/  ULEA UR5, UR6, UR37, 0x3 ;  /* 0x0000002506057291 */ /* 0x000fe2000f8e18ff */
[----:B------:R-:W-:Y:S02]  /*2880*/  PRMT R4, RZ, 0x654, R4 ;  /* 0x00000654ff047816 */ /* 0x000fe40000000004 */
[----:B-1----:R-:W-:Y:S01]  /*2890*/  SHF.L.U32 R5, R12, 0x1f, RZ ;  /* 0x0000001f0c057819 */ /* 0x002fe200000006ff */
[----:B------:R-:W-:Y:S01]  /*28a0*/  UIADD3 UR4, UPT, UPT, UR5, 0xa0, URZ ;  /* 0x000000a005047890 */ /* 0x000fe2000fffe0ff */
[----:B------:R1:W-:Y:S05]  /*28b0*/  SYNCS.ARRIVE.TRANS64.RED.A1T0 RZ, [R4+URZ], RZ ;  /* 0x000000ff04ff79a7 */ /* 0x0003ea00081004ff */
[----:B------:R-:W-:Y:S01]  /*28c0*/  IMAD.U32 R7, RZ, RZ, UR4 ;  /* 0x00000004ff077e24 */ /* 0x000fe2000f8e00ff */
[----:B------:R-:W2:Y:S04]  /*28d0*/  SYNCS.PHASECHK.TRANS64.TRYWAIT P0, [UR5+0xb0], R5 ;  /* 0x0000b005ff0075a7 */ /* 0x000ea80008001105 */
[----:B------:R-:W-:Y:S01]  /*28e0*/  PRMT R6, R2, 0x654, R7 ;  /* 0x0000065402067816 */ /* 0x000fe20000000007 */
[----:B-1----:R-:W-:Y:S01]  /*28f0*/  @!P2 IMAD.MOV.U32 R4, RZ, RZ, 0x10 ;  /* 0x00000010ff04a424 */ /* 0x002fe200078e00ff */
[----:B--2---:R-:W-:Y:S06]  /*2900*/  @!P0 BRA `(.L_x_46) ;  /* 0x0000004400cc8947 */ /* 0x004fec0003800000 */
.L_x_119:
[----:B------:R-:W-:Y:S01]  /*2910*/  ULEA UR4, UR6, UR37, 0x4 ;  /* 0x0000002506047291 */ /* 0x000fe2000f8e20ff */
[----:B------:R-:W-:Y:S01]  /*2920*/  SEL R3, R6, R3, !P2 ;  /* 0x0000000306037207 */ /* 0x000fe20005000000 */
[----:B------:R-:W-:Y:S01]  /*2930*/  UIADD3 UR5, UPT, UPT, UR5, 0xa0, URZ ;  /* 0x000000a005057890 */ /* 0x000fe2000fffe0ff */
[----:B-1----:R-:W-:Y:S01]  /*2940*/  LEA R0, R11, UR37, 0x3 ;  /* 0x000000250b007c11 */ /* 0x002fe2000f8e18ff */
[----:B------:R-:W-:Y:S01]  /*2950*/  UIADD3 UR4, UPT, UPT, UR4, 0x130, URZ ;  /* 0x0000013004047890 */ /* 0x000fe2000fffe0ff */
[----:B------:R-:W-:Y:S01]  /*2960*/  SHF.L.U32 R5, R10, 0x1f, RZ ;  /* 0x0000001f0a057819 */ /* 0x000fe200000006ff */
[----:B------:R1:W-:Y:S01]  /*2970*/  @!P2 SYNCS.ARRIVE.TRANS64.RED RZ, [R3+URZ], R4 ;  /* 0x0000000403ffa9a7 */ /* 0x0003e200080004ff */
[----:B------:R-:W-:Y:S01]  /*2980*/  UIADD3 UR6, UPT, UPT, UR6, 0x1, URZ ;  /* 0x0000000106067890 */ /* 0x000fe2000fffe0ff */
[----:B------:R-:W-:-:S03]  /*2990*/  VIADD R8, R8, 0x1 ;  /* 0x0000000108087836 */ /* 0x000fc60000000000 */
[----:B------:R-:W-:Y:S02]  /*29a0*/  UISETP.NE.AND UP0, UPT, UR6, 0x2, UPT ;  /* 0x000000020600788c */ /* 0x000fe4000bf05270 */
[----:B------:R-:W-:Y:S06]  /*29b0*/  UGETNEXTWORKID.BROADCAST [UR4], [UR5] ;  /* 0x00000000040073ca */ /* 0x000fec0008000100 */
[----:B------:R-:W-:Y:S01]  /*29c0*/  USEL UR4, URZ, 0x1, UP0 ;  /* 0x00000001ff047887 */ /* 0x000fe20008000000 */
[----:B------:R-:W-:Y:S01]  /*29d0*/  ISETP.NE.AND P0, PT, R8, 0x2, PT ;  /* 0x000000020800780c */ /* 0x000fe20003f05270 */
[----:B------:R-:W-:Y:S01]  /*29e0*/  USEL UR6, UR6, URZ, UP0 ;  /* 0x000000ff06067287 */ /* 0x000fe20008000000 */
[----:B------:R-:W2:Y:S03]  /*29f0*/  SYNCS.PHASECHK.TRANS64.TRYWAIT P1, [R0+URZ+0xa0], R5 ;  /* 0x0000a005000075a7 */ /* 0x000ea600080211ff */
[----:B------:R-:W-:Y:S01]  /*2a00*/  LOP3.LUT R12, R12, UR4, RZ, 0x3c, !PT ;  /* 0x000000040c0c7c12 */ /* 0x000fe2000f8e3cff */
[----:B-12---:R-:W-:Y:S07]  /*2a10*/  @!P1 BRA `(.L_x_47) ;  /* 0x0000004400a09947 */ /* 0x006fee0003800000 */
.L_x_120:
[C---:B------:R-:W-:Y:S01]  /*2a20*/  LEA R4, R11.reuse, UR37, 0x4 ;  /* 0x000000250b047c11 */ /* 0x040fe2000f8e20ff */
[----:B-1----:R-:W-:Y:S01]  /*2a30*/  VIADD R0, R0, 0xb0 ;  /* 0x000000b000007836 */ /* 0x002fe20000000000 */
[----:B------:R-:W-:Y:S01]  /*2a40*/  SEL R8, R8, RZ, P0 ;  /* 0x000000ff08087207 */ /* 0x000fe20000000000 */
[----:B------:R-:W-:-:S03]  /*2a50*/  VIADD R11, R11, 0x1 ;  /* 0x000000010b0b7836 */ /* 0x000fc60000000000 */
[----:B------:R-:W1:Y:S01]  /*2a60*/  LDS.128 R4, [R4+0x130] ;  /* 0x0001300004047984 */ /* 0x000e620000000c00 */
[----:B------:R-:W-:Y:S02]  /*2a70*/  PRMT R0, RZ, 0x654, R0 ;  /* 0x00000654ff007816 */ /* 0x000fe40000000000 */
[C---:B------:R-:W-:Y:S01]  /*2a80*/  ISETP.NE.AND P1, PT, R11.reuse, 0x2, PT ;  /* 0x000000020b00780c */ /* 0x040fe20003f25270 */
[----:B------:R-:W-:Y:S01]  /*2a90*/  @!PT LDS RZ, [RZ] ;  /* 0x00000000fffff984 */ /* 0x000fe20000000800 */
[----:B------:R-:W-:Y:S01]  /*2aa0*/  @!PT LDS RZ, [RZ] ;  /* 0x00000000fffff984 */ /* 0x000fe20000000800 */
[----:B------:R-:W-:Y:S01]  /*2ab0*/  @!PT LDS RZ, [RZ] ;  /* 0x00000000fffff984 */ /* 0x000fe20000000800 */
[----:B------:R-:W-:Y:S01]  /*2ac0*/  @!PT LDS RZ, [RZ] ;  /* 0x00000000fffff984 */ /* 0x000fe20000000800 */
[----:B------:R2:W-:Y:S06]  /*2ad0*/  MEMBAR.ALL.CTA ;  /* 0x0000000000007992 */ /* 0x0005ec0000008000 */
[----:B--2---:R-:W2:Y:S01]  /*2ae0*/  FENCE.VIEW.ASYNC.S ;  /* 0x00000000000073c6 */ /* 0x004ea20000000000 */
[----:B------:R-:W-:Y:S01]  /*2af0*/  SEL R11, R11, RZ, P1 ;  /* 0x000000ff0b0b7207 */ /* 0x000fe20000800000 */
[----:B--2---:R2:W-:Y:S01]  /*2b00*/  SYNCS.ARRIVE.TRANS64.RED.A1T0 RZ, [R0+URZ], RZ ;  /* 0x000000ff00ff79a7 */ /* 0x0045e200081004ff */
[----:B-1----:R-:W-:-:S02]  /*2b10*/  LOP3.LUT P3, RZ, R6, 0x1, RZ, 0xc0, !PT ;  /* 0x0000000106ff7812 */ /* 0x002fc4000786c0ff */
[----:B------:R-:W-:-:S04]  /*2b20*/  SEL R5, RZ, 0x1, P1 ;  /* 0x00000001ff057807 */ /* 0x000fc80000800000 */
[----:B------:R-:W-:Y:S02]  /*2b30*/  LOP3.LUT R10, R10, R5, RZ, 0x3c, !PT ;  /* 0x000000050a0a7212 */ /* 0x000fe400078e3cff */
[----:B--2---:R-:W-:-:S04]  /*2b40*/  SEL R0, RZ, 0x1, P0 ;  /* 0x00000001ff007807 */ /* 0x004fc80000000000 */
[----:B------:R-:W-:Y:S01]  /*2b50*/  LOP3.LUT R9, R9, R0, RZ, 0x3c, !PT ;  /* 0x0000000009097212 */ /* 0x000fe200078e3cff */
[----:B------:R-:W-:Y:S06]  /*2b60*/  @P3 BRA `(.L_x_48) ;  /* 0xfffffffc002c3947 */ /* 0x000fec000383ffff */
[----:B------:R-:W-:Y:S01]  /*2b70*/  ULEA UR5, UR6, UR37, 0x3 ;  /* 0x0000002506057291 */ /* 0x000fe2000f8e18ff */
[----:B------:R-:W-:-:S08]  /*2b80*/  SHF.L.U32 R3, R12, 0x1f, RZ ;  /* 0x0000001f0c037819 */ /* 0x000fd000000006ff */
[----:B------:R-:W1:Y:S02]  /*2b90*/  SYNCS.PHASECHK.TRANS64 P0, [UR5+0xb0], R3 ;  /* 0x0000b003ff0075a7 */ /* 0x000e640008001005 */
[----:B-1----:R-:W-:Y:S05]  /*2ba0*/  @P0 BRA `(.L_x_49) ;  /* 0x0000000000080947 */ /* 0x002fea0003800000 */
[----:B------:R-:W1:Y:S02]  /*2bb0*/  SYNCS.PHASECHK.TRANS64.TRYWAIT P0, [UR5+0xb0], R3 ;  /* 0x0000b003ff0075a7 */ /* 0x000e640008001105 */
[----:B-1----:R-:W-:Y:S05]  /*2bc0*/  @!P0 BRA `(.L_x_50) ;  /* 0x0000004400488947 */ /* 0x002fea0003800000 */
.L_x_49:
[----:B------:R-:W-:-:S04]  /*2bd0*/  UIADD3 UR4, UPT, UPT, UR6, 0x1, URZ ;  /* 0x0000000106047890 */ /* 0x000fc8000fffe0ff */
[----:B------:R-:W-:-:S04]  /*2be0*/  UISETP.NE.AND UP0, UPT, UR4, 0x2, UPT ;  /* 0x000000020400788c */ /* 0x000fc8000bf05270 */
[----:B------:R-:W-:Y:S02]  /*2bf0*/  USEL UR7, URZ, 0x1, UP0 ;  /* 0x00000001ff077887 */ /* 0x000fe40008000000 */
[----:B------:R-:W-:-:S04]  /*2c00*/  USEL UR4, UR4, URZ, UP0 ;  /* 0x000000ff04047287 */ /* 0x000fc80008000000 */
[----:B------:R-:W-:Y:S01]  /*2c10*/  ULEA UR4, UR4, UR37, 0x3 ;  /* 0x0000002504047291 */ /* 0x000fe2000f8e18ff */
[----:B-1----:R-:W-:-:S04]  /*2c20*/  LOP3.LUT R3, R12, UR7, RZ, 0x3c, !PT ;  /* 0x000000070c037c12 */ /* 0x002fc8000f8e3cff */
[----:B------:R-:W-:-:S04]  /*2c30*/  SHF.L.U32 R0, R3, 0x1f, RZ ;  /* 0x0000001f03007819 */ /* 0x000fc800000006ff */
[----:B------:R-:W1:Y:S02]  /*2c40*/  SYNCS.PHASECHK.TRANS64 P0, [UR4+0xb0], R0 ;  /* 0x0000b000ff0075a7 */ /* 0x000e640008001004 */
[----:B-1----:R-:W-:Y:S05]  /*2c50*/  @P0 EXIT ;  /* 0x000000000000094d */ /* 0x002fea0003800000 */
[----:B------:R-:W-:Y:S02]  /*2c60*/  SHF.L.U32 R3, R3, 0x1f, RZ ;  /* 0x0000001f03037819 */ /* 0x000fe400000006ff */
[----:B------:R-:W-:-:S07]  /*2c70*/  MOV R0, UR4 ;  /* 0x0000000400007c02 */ /* 0x000fce0008000f00 */
.L_x_51:
[----:B-1----:R1:W2:Y:S02]  /*2c80*/  SYNCS.PHASECHK.TRANS64.TRYWAIT P0, [R0+URZ+0xb0], R3 ;  /* 0x0000b003000075a7 */ /* 0x0022a400080011ff */
[----:B--2---:R-:W-:Y:S05]  /*2c90*/  @!P0 NANOSLEEP.SYNCS 0x989680 ;  /* 0x009896800000895d */ /* 0x004fea0003900000 */
[----:B------:R-:W2:Y:S02]  /*2ca0*/  @!P0 SYNCS.PHASECHK.TRANS64 P0, [R0+URZ+0xb0], R3 ;  /* 0x0000b003000085a7 */ /* 0x000ea400080010ff */
[----:B--2---:R-:W-:Y:S05]  /*2cb0*/  @P0 EXIT ;  /* 0x000000000000094d */ /* 0x004fea0003800000 */
[----:B------:R-:W-:Y:S05]  /*2cc0*/  BRA `(.L_x_51) ;  /* 0xfffffffc00ec7947 */ /* 0x000fea000383ffff */
.L_x_44:
[----:B------:R-:W-:-:S09]  /*2cd0*/  UISETP.NE.AND UP1, UPT, UR8, URZ, UPT ;  /* 0x000000ff0800728c */ /* 0x000fd2000bf25270 */
[----:B------:R-:W-:Y:S05]  /*2ce0*/  BRA.U UP1, `(.L_x_52) ;  /* 0x0000000d01b07547 */ /* 0x000fea000b800000 */
[----:B------:R-:W-:Y:S01]  /*2cf0*/  UMOV UR4, 0x40 ;  /* 0x0000004000047882 */ /* 0x000fe20000000000 */
[----:B------:R-:W-:Y:S01]  /*2d00*/  NOP ;  /* 0x0000000000007918 */ /* 0x000fe20000000000 */
[----:B------:R-:W-:Y:S01]  /*2d10*/  ULEA UR4, UR37, UR4, 0x18 ;  /* 0x0000000425047291 */ /* 0x000fe2000f8ec0ff */
[----:B------:R-:W-:Y:S02]  /*2d20*/  UMOV UR5, 0x400 ;  /* 0x0000040000057882 */ /* 0x000fe40000000000 */
[----:B------:R-:W-:-:S06]  /*2d30*/  ULEA UR37, UR37, UR5, 0x18 ;  /* 0x0000000525257291 */ /* 0x000fcc000f8ec0ff */
[----:B------:R-:W1:Y:S02]  /*2d40*/  LDS.U8 R0, [UR4+0x1c] ;  /* 0x00001c04ff007984 */ /* 0x000e640008000000 */
[----:B-1----:R-:W-:-:S13]  /*2d50*/  ISETP.NE.AND P0, PT, R0, RZ, PT ;  /* 0x000000ff0000720c */ /* 0x002fda0003f05270 */
[----:B------:R-:W-:Y:S05]  /*2d60*/  @P0 BRA `(.L_x_53) ;  /* 0x0000000000580947 */ /* 0x000fea0003800000 */
[----:B------:R-:W-:-:S13]  /*2d70*/  ELECT P0, URZ, PT ;  /* 0x0000000000ff782f */ /* 0x000fda0003800000 */
[----:B------:R-:W-:Y:S05]  /*2d80*/  @!P0 BRA `(.L_x_54) ;  /* 0x0000000000608947 */ /* 0x000fea0003800000 */
[----:B------:R-:W-:Y:S01]  /*2d90*/  UMOV UR5, 0x10 ;  /* 0x0000001000057882 */ /* 0x000fe20000000000 */
[----:B------:R-:W-:Y:S01]  /*2da0*/  HFMA2 R0, -RZ, RZ, 0, 5.9604644775390625e-08 ;  /* 0x00000001ff007431 */ /* 0x000fe200000001ff */
[----:B------:R-:W-:-:S03]  /*2db0*/  MOV R2, 0xffff ;  /* 0x0000ffff00027802 */ /* 0x000fc60000000f00 */
[----:B------:R-:W-:Y:S04]  /*2dc0*/  DEPBAR.LE SB1, 0x36 ;  /* 0x00009d800000791a */ /* 0x000fe80000000000 */
[----:B------:R-:W1:Y:S02]  /*2dd0*/  UTCATOMSWS.FIND_AND_SET.ALIGN UP0, UR5, UR5 ;  /* 0x00000005000575e3 */ /* 0x000e640008000800 */
[----:B-1----:R-:W-:Y:S01]  /*2de0*/  MOV R3, UR5 ;  /* 0x0000000500037c02 */ /* 0x002fe20008000f00 */
[----:B------:R-:W-:Y:S06]  /*2df0*/  BRA.U UP0, `(.L_x_55) ;  /* 0x0000000100187547 */ /* 0x000fec000b800000 */
.L_x_56:
[----:B------:R-:W-:Y:S05]  /*2e00*/  NANOSLEEP 0x64 ;  /* 0x000000640000795d */ /* 0x000fea0003800000 */
[----:B------:R-:W-:-:S05]  /*2e10*/  UMOV UR5, 0x10 ;  /* 0x0000001000057882 */ /* 0x000fca0000000000 */
[----:B------:R-:W-:Y:S04]  /*2e20*/  DEPBAR.LE SB1, 0x36 ;  /* 0x00009d800000791a */ /* 0x000fe80000000000 */
[----:B------:R-:W1:Y:S02]  /*2e30*/  UTCATOMSWS.FIND_AND_SET.ALIGN UP0, UR5, UR5 ;  /* 0x00000005000575e3 */ /* 0x000e640008000800 */
[----:B-1----:R-:W-:Y:S01]  /*2e40*/  MOV R3, UR5 ;  /* 0x0000000500037c02 */ /* 0x002fe20008000f00 */
[----:B------:R-:W-:Y:S05]  /*2e50*/  BRA.U !UP0, `(.L_x_56) ;  /* 0xfffffffd08e87547 */ /* 0x000fea000b83ffff */
.L_x_55:
[-C--:B------:R-:W-:Y:S02]  /*2e60*/  SHF.L.U32 R2, R2, R3.reuse, RZ ;  /* 0x0000000302027219 */ /* 0x080fe400000006ff */
[----:B------:R-:W-:Y:S01]  /*2e70*/  SHF.L.U32 R0, R0, R3, RZ ;  /* 0x0000000300007219 */ /* 0x000fe200000006ff */
[----:B------:R-:W-:Y:S02]  /*2e80*/  IMAD.SHL.U32 R3, R3, 0x20, RZ ;  /* 0x0000002003037824 */ /* 0x000fe400078e00ff */
[----:B------:R1:W-:Y:S04]  /*2e90*/  ATOMS.OR RZ, [UR4+0x14], R2 ;  /* 0x00001402ffff798c */ /* 0x0003e8000b000004 */
[----:B------:R1:W-:Y:S04]  /*2ea0*/  ATOMS.OR RZ, [UR4+0x18], R0 ;  /* 0x00001800ffff798c */ /* 0x0003e8000b000004 */
[----:B------:R1:W-:Y:S01]  /*2eb0*/  STS [UR37+0x150], R3 ;  /* 0x00015003ff007988 */ /* 0x0003e20008000825 */
[----:B------:R-:W-:Y:S05]  /*2ec0*/  BRA `(.L_x_54) ;  /* 0x0000000000107947 */ /* 0x000fea0003800000 */
.L_x_53:
[----:B------:R-:W-:Y:S02]  /*2ed0*/  MOV R0, 0xffffffff ;  /* 0xffffffff00007802 */ /* 0x000fe40000000f00 */
[----:B------:R-:W-:-:S03]  /*2ee0*/  MOV R2, 0x2f10 ;  /* 0x00002f1000027802 */ /* 0x000fc60000000f00 */
[----:B------:R1:W-:Y:S04]  /*2ef0*/  STS [UR37+0x150], R0 ;  /* 0x00015000ff007988 */ /* 0x0003e80008000825 */
[----:B-1-3-5:R-:W-:Y:S05]  /*2f00*/  CALL.REL.NOINC `($__internal_1_$__cuda_sm10x_tcgen05_guardrail_trap_phase_invalid_during_alloc) ;  /* 0x0000004400c47944 */ /* 0x02afea0003c00000 */
.L_x_54:
[----:B------:R-:W-:Y:S05]  /*2f10*/  WARPSYNC.ALL ;  /* 0x0000000000007948 */ /* 0x000fea0003800000 */
[----:B------:R-:W2:Y:S01]  /*2f20*/  S2UR UR5, SR_CgaCtaId ;  /* 0x00000000000579c3 */ /* 0x000ea20000008800 */
[----:B------:R-:W-:Y:S01]  /*2f30*/  UMOV UR4, 0x400 ;  /* 0x0000040000047882 */ /* 0x000fe20000000000 */
[----:B------:R-:W-:-:S06]  /*2f40*/  NOP ;  /* 0x0000000000007918 */ /* 0x000fcc0000000000 */
[----:B------:R-:W-:Y:S06]  /*2f50*/  BAR.ARV 0x6, 0xa0 ;  /* 0x0182800000007b1d */ /* 0x000fec0000002000 */
[----:B------:R-:W4:Y:S01]  /*2f60*/  LDCU UR7, c[0x0][0x38c] ;  /* 0x00007180ff0777ac */ /* 0x000f220008000800 */
[----:B------:R-:W-:Y:S01]  /*2f70*/  IMAD.MOV.U32 R11, RZ, RZ, 0x1 ;  /* 0x00000001ff0b7424 */ /* 0x000fe200078e00ff */
[----:B------:R-:W-:Y:S01]  /*2f80*/  CS2R R8, SRZ ;  /* 0x0000000000087805 */ /* 0x000fe2000001ff00 */
[----:B------:R-:W-:Y:S01]  /*2f90*/  IMAD.MOV.U32 R10, RZ, RZ, RZ ;  /* 0x000000ffff0a7224 */ /* 0x000fe200078e00ff */
[----:B------:R-:W3:Y:S01]  /*2fa0*/  LDCU UR6, c[0x0][0x38c] ;  /* 0x00007180ff0677ac */ /* 0x000ee20008000800 */
[----:B------:R-:W-:Y:S01]  /*2fb0*/  UMOV UR14, URZ ;  /* 0x000000ff000e7c82 */ /* 0x000fe20008000000 */
[----:B------:R-:W-:Y:S01]  /*2fc0*/  UMOV UR13, URZ ;  /* 0x000000ff000d7c82 */ /* 0x000fe20008000000 */
[----:B--2---:R-:W-:Y:S01]  /*2fd0*/  ULEA UR5, UR5, UR4, 0x18 ;  /* 0x0000000405057291 */ /* 0x004fe2000f8ec0ff */
[----:B------:R-:W-:Y:S01]  /*2fe0*/  UMOV UR24, 0x0 ;  /* 0x0000000000187882 */ /* 0x000fe20000000000 */
[----:B------:R-:W-:-:S02]  /*2ff0*/  UMOV UR25, 0x8110490 ;  /* 0x0811049000197882 */ /* 0x000fc40000000000 */
[----:B------:R-:W-:Y:S02]  /*3000*/  UIADD3 UR10, UPT, UPT, UR5, 0x4400, URZ ;  /* 0x00004400050a7890 */ /* 0x000fe4000fffe0ff */
[----:B------:R-:W-:Y:S02]  /*3010*/  UIADD3 UR15, UPT, UPT, UR5, 0x24400, URZ ;  /* 0x00024400050f7890 */ /* 0x000fe4000fffe0ff */
[----:B----4-:R-:W-:Y:S01]  /*3020*/  UIADD3 UR7, UPT, UPT, UR7, 0x7f, URZ ;  /* 0x0000007f07077890 */ /* 0x010fe2000fffe0ff */
[----:B-1----:R-:W1:Y:S01]  /*3030*/  LDS R0, [UR5+0x150] ;  /* 0x00015005ff007984 */ /* 0x002e620008000800 */
[----:B------:R-:W-:Y:S02]  /*3040*/  USHF.R.U32.HI UR10, URZ, 0x4, UR10 ;  /* 0x00000004ff0a7899 */ /* 0x000fe4000801160a */
[----:B------:R-:W-:Y:S02]  /*3050*/  USHF.R.S32.HI UR4, URZ, 0x1f, UR7 ;  /* 0x0000001fff047899 */ /* 0x000fe40008011407 */
[----:B------:R-:W-:-:S02]  /*3060*/  USHF.R.U32.HI UR15, URZ, 0x4, UR15 ;  /* 0x00000004ff0f7899 */ /* 0x000fc4000801160f */
[----:B------:R-:W-:Y:S02]  /*3070*/  ULEA.HI UR4, UR4, UR7, URZ, 0x7 ;  /* 0x0000000704047291 */ /* 0x000fe4000f8f38ff */
[----:B------:R-:W-:Y:S02]  /*3080*/  ULOP3.LUT UR10, UR10, 0x3fff, URZ, 0xc0, !UPT ;  /* 0x00003fff0a0a7892 */ /* 0x000fe4000f8ec0ff */
[----:B------:R-:W-:Y:S01]  /*3090*/  USHF.R.S32.HI UR4, URZ, 0x7, UR4 ;  /* 0x00000007ff047899 */ /* 0x000fe20008011404 */
[----:B------:R-:W-:Y:S01]  /*30a0*/  UMOV UR22, 0x0 ;  /* 0x0000000000167882 */ /* 0x000fe20000000000 */
[----:B------:R-:W-:Y:S02]  /*30b0*/  UMOV UR23, 0x8110490 ;  /* 0x0811049000177882 */ /* 0x000fe40000000000 */
[----:B------:R-:W-:Y:S02]  /*30c0*/  UISETP.LT.AND UP0, UPT, UR4, 0x1, UPT ;  /* 0x000000010400788c */ /* 0x000fe4000bf01270 */
[----:B------:R-:W-:-:S02]  /*30d0*/  ULOP3.LUT UR15, UR15, 0x3fff, URZ, 0xc0, !UPT ;  /* 0x00003fff0f0f7892 */ /* 0x000fc4000f8ec0ff */
[----:B------:R-:W-:Y:S02]  /*30e0*/  USEL UR9, UR4, 0x1, !UP0 ;  /* 0x0000000104097887 */ /* 0x000fe4000c000000 */
[----:B------:R-:W-:Y:S02]  /*30f0*/  ULOP3.LUT UR10, UR10, 0x10000, URZ, 0xfc, !UPT ;  /* 0x000100000a0a7892 */ /* 0x000fe4000f8efcff */
[----:B------:R-:W-:Y:S02]  /*3100*/  UIADD3 UR9, UPT, UPT, -UR9, URZ, URZ ;  /* 0x000000ff09097290 */ /* 0x000fe4000fffe1ff */
[----:B---3--:R-:W-:Y:S01]  /*3110*/  UISETP.GE.AND UP3, UPT, UR6, 0x1, UPT ;  /* 0x000000010600788c */ /* 0x008fe2000bf66270 */
[----:B------:R-:W-:Y:S01]  /*3120*/  UMOV UR20, 0x0 ;  /* 0x0000000000147882 */ /* 0x000fe20000000000 */
[----:B------:R-:W-:Y:S01]  /*3130*/  UMOV UR21, 0x8110490 ;  /* 0x0811049000157882 */ /* 0x000fe20000000000 */
[----:B------:R-:W-:Y:S01]  /*3140*/  UMOV UR18, 0x0 ;  /* 0x0000000000127882 */ /* 0x000fe20000000000 */
[----:B------:R-:W-:Y:S01]  /*3150*/  UMOV UR19, 0x8110490 ;  /* 0x0811049000137882 */ /* 0x000fe20000000000 */
[----:B-1----:R-:W-:-:S15]  /*3160*/  R2UR UR16, R0 ;  /* 0x00000000001072ca */ /* 0x002fde00000e0000 */
.L_x_63:
[----:B------:R-:W-:Y:S02]  /*3170*/  LEA R0, R10, UR5, 0x3 ;  /* 0x000000050a007c11 */ /* 0x000fe4000f8e18ff */
[----:B------:R-:W-:Y:S02]  /*3180*/  SHF.L.U32 R5, R9, 0x1f, RZ ;  /* 0x0000001f09057819 */ /* 0x000fe400000006ff */
[----:B------:R-:W-:Y:S01]  /*3190*/  PLOP3.LUT P0, PT, PT, PT, UP3, 0x80, 0x8 ;  /* 0x000000000008781c */ /* 0x000fe20003f0f038 */
[----:B------:R-:W-:Y:S01]  /*31a0*/  VIADD R3, R0, 0xb0 ;  /* 0x000000b000037836 */ /* 0x000fe20000000000 */
[----:B-1----:R-:W1:Y:S02]  /*31b0*/  SYNCS.PHASECHK.TRANS64.TRYWAIT P1, [R0+URZ+0xa0], R5 ;  /* 0x0000a005000075a7 */ /* 0x002e6400080211ff */
[----:B-1-3--:R-:W-:Y:S09]  /*31c0*/  @!P1 BRA `(.L_x_57) ;  /* 0x0000003c00e09947 */ /* 0x00aff20003800000 */
.L_x_122:
[----:B------:R-:W-:Y:S01]  /*31d0*/  LEA R4, R10, UR5, 0x4 ;  /* 0x000000050a047c11 */ /* 0x000fe2000f8e20ff */
[----:B------:R-:W-:Y:S01]  /*31e0*/  @UP3 ULEA UR6, UR13, UR5, 0x3 ;  /* 0x000000050d063291 */ /* 0x000fe2000f8e18ff */
[----:B------:R-:W-:Y:S01]  /*31f0*/  PLOP3.LUT P2, PT, PT, PT, PT, 0x80, 0x8 ;  /* 0x000000000008781c */ /* 0x000fe20003f4f070 */
[----:B------:R-:W-:Y:S01]  /*3200*/  ULEA UR7, UR14, UR5, 0x3 ;  /* 0x000000050e077291 */ /* 0x000fe2000f8e18ff */
[----:B------:R-:W-:Y:S01]  /*3210*/  PRMT R3, RZ, 0x654, R3 ;  /* 0x00000654ff037816 */ /* 0x000fe20000000003 */
[----:B------:R-:W-:Y:S01]  /*3220*/  ULEA UR8, UR14, UR16, 0x6 ;  /* 0x000000100e087291 */ /* 0x000fe2000f8e30ff */
[----:B-1----:R-:W1:Y:S01]  /*3230*/  LDS.128 R4, [R4+0x130] ;  /* 0x0001300004047984 */ /* 0x002e620000000c00 */
[----:B------:R-:W-:Y:S02]  /*3240*/  @P0 SHF.L.U32 R2, R8, 0x1f, RZ ;  /* 0x0000001f08020819 */ /* 0x000fe400000006ff */
[----:B------:R-:W-:Y:S01]  /*3250*/  SHF.L.U32 R0, R11, 0x1f, RZ ;  /* 0x0000001f0b007819 */ /* 0x000fe200000006ff */
[----:B------:R-:W-:Y:S01]  /*3260*/  @!PT LDS RZ, [RZ] ;  /* 0x00000000fffff984 */ /* 0x000fe20000000800 */
[----:B------:R-:W-:Y:S01]  /*3270*/  @!PT LDS RZ, [RZ] ;  /* 0x00000000fffff984 */ /* 0x000fe20000000800 */
[----:B------:R-:W-:Y:S01]  /*3280*/  @!PT LDS RZ, [RZ] ;  /* 0x00000000fffff984 */ /* 0x000fe20000000800 */
[----:B------:R-:W-:Y:S01]  /*3290*/  @!PT LDS RZ, [RZ] ;  /* 0x00000000fffff984 */ /* 0x000fe20000000800 */
[----:B------:R2:W-:Y:S06]  /*32a0*/  MEMBAR.ALL.CTA ;  /* 0x0000000000007992 */ /* 0x0005ec0000008000 */
[----:B--2---:R-:W2:Y:S02]  /*32b0*/  FENCE.VIEW.ASYNC.S ;  /* 0x00000000000073c6 */ /* 0x004ea40000000000 */
[----:B--2---:R2:W-:Y:S01]  /*32c0*/  SYNCS.ARRIVE.TRANS64.RED.A1T0 RZ, [R3+URZ], RZ ;  /* 0x000000ff03ff79a7 */ /* 0x0045e200081004ff */
[----:B------:R2:W3:Y:S01]  /*32d0*/  @P0 SYNCS.PHASECHK.TRANS64.TRYWAIT P2, [UR6], R2 ;  /* 0x00000002ff0005a7 */ /* 0x0004e20008041106 */
[----:B-1----:R-:W-:Y:S01]  /*32e0*/  LOP3.LUT P1, RZ, R6, 0x1, RZ, 0xc0, !PT ;  /* 0x0000000106ff7812 */ /* 0x002fe2000782c0ff */
[----:B------:R-:W1:Y:S02]  /*32f0*/  SYNCS.PHASECHK.TRANS64.TRYWAIT P0, [UR7+0xe0], R0 ;  /* 0x0000e000ff0075a7 */ /* 0x000e640008001107 */
[----:B-123--:R-:W-:Y:S10]  /*3300*/  @!P0 BRA `(.L_x_58) ;  /* 0x0000003c00a48947 */ /* 0x00eff40003800000 */
.L_x_124:
[----:B------:R-:W-:Y:S01]  /*3310*/  IADD3 R10, PT, PT, R10, 0x1, RZ ;  /* 0x000000010a0a7810 */ /* 0x000fe20007ffe0ff */
[----:B------:R-:W-:Y:S06]  /*3320*/  BRA.U !UP3, `(.L_x_59) ;  /* 0x000000010bc07547 */ /* 0x000fec000b800000 */
[----:B------:R-:W-:Y:S01]  /*3330*/  UPLOP3.LUT UP4, UPT, UPT, UPT, UPT, 0x40, 0x4 ;  /* 0x000000000004789c */ /* 0x000fe20003f8e870 */
[----:B------:R-:W-:Y:S01]  /*3340*/  UMOV UR12, UR9 ;  /* 0x00000009000c7c82 */ /* 0x000fe20008000000 */
[----:B------:R-:W-:Y:S01]  /*3350*/  UMOV UR11, UR4 ;  /* 0x00000004000b7c82 */ /* 0x000fe20008000000 */
[----:B------:R-:W-:-:S08]  /*3360*/  UMOV UR17, UR13 ;  /* 0x0000000d00117c82 */ /* 0x000fd00008000000 */
.L_x_62:
[----:B------:R-:W-:Y:S02]  /*3370*/  UIADD3 UR12, UPT, UPT, UR12, 0x1, URZ ;  /* 0x000000010c0c7890 */ /* 0x000fe4000fffe0ff */
[----:B--2---:R-:W-:Y:S02]  /*3380*/  ULEA UR6, UR17, UR5, 0x3 ;  /* 0x0000000511067291 */ /* 0x004fe4000f8e18ff */
[----:B------:R-:W-:Y:S01]  /*3390*/  UISETP.NE.AND UP0, UPT, UR12, URZ, UPT ;  /* 0x000000ff0c00728c */ /* 0x000fe2000bf05270 */
[----:B---3--:R-:W-:Y:S10]  /*33a0*/  @P2 BRA `(.L_x_60) ;  /* 0x00000000000c2947 */ /* 0x008ff40003800000 */
[----:B-1----:R-:W-:Y:S04]  /*33b0*/  SHF.L.U32 R3, R8, 0x1f, RZ ;  /* 0x0000001f08037819 */ /* 0x002fe800000006ff */
[----:B------:R-:W1:Y:S02]  /*33c0*/  SYNCS.PHASECHK.TRANS64.TRYWAIT P0, [UR6], R3 ;  /* 0x00000003ff0075a7 */ /* 0x000e640008001106 */
[----:B-1----:R-:W-:Y:S05]  /*33d0*/  @!P0 BRA `(.L_x_61) ;  /* 0x0000003c00888947 */ /* 0x002fea0003800000 */
.L_x_60:
[----:B------:R-:W-:Y:S01]  /*33e0*/  UISETP.NE.AND UP1, UPT, UR11, 0x1, UPT ;  /* 0x000000010b00788c */ /* 0x000fe2000bf25270 */
[----:B------:R-:W-:Y:S01]  /*33f0*/  PLOP3.LUT P2, PT, PT, PT, PT, 0x80, 0x8 ;  /* 0x000000000008781c */ /* 0x000fe20003f4f070 */
[----:B------:R-:W-:Y:S02]  /*3400*/  UIADD3 UR13, UPT, UPT, UR17, 0x1, URZ ;  /* 0x00000001110d7890 */ /* 0x000fe4000fffe0ff */
[----:B------:R-:W-:Y:S02]  /*3410*/  ULEA UR28, UR17, UR15, 0x9 ;  /* 0x0000000f111c7291 */ /* 0x000fe4000f8e48ff */
[----:B------:R-:W-:Y:S01]  /*3420*/  UISETP.NE.AND UP2, UPT, UR13, 0x8, UPT ;  /* 0x000000080d00788c */ /* 0x000fe2000bf45270 */
[----:B------:R-:W-:Y:S01]  /*3430*/  PLOP3.LUT P0, PT, PT, PT, UP1, 0x80, 0x8 ;  /* 0x000000000008781c */ /* 0x000fe20003f0f018 */
[----:B------:R-:W-:Y:S02]  /*3440*/  UIADD3 UR40, UPT, UPT, UR28, 0x80, URZ ;  /* 0x000000801c287890 */ /* 0x000fe4000fffe0ff */
[----:B------:R-:W-:Y:S02]  /*3450*/  USEL UR27, URZ, 0x1, UP2 ;  /* 0x00000001ff1b7887 */ /* 0x000fe40009000000 */
[----:B------:R-:W-:Y:S02]  /*3460*/  USEL UR13, UR13, URZ, UP2 ;  /* 0x000000ff0d0d7287 */ /* 0x000fe40009000000 */
[----:B------:R-:W-:Y:S02]  /*3470*/  UIADD3 UR36, UPT, UPT, UR28, 0x100, URZ ;  /* 0x000001001c247890 */ /* 0x000fe4000fffe0ff */
[----:B------:R-:W-:Y:S01]  /*3480*/  @UP1 ULEA UR26, UR13, UR5, 0x3 ;  /* 0x000000050d1a1291 */ /* 0x000fe2000f8e18ff */
[----:B------:R-:W-:Y:S01]  /*3490*/  LOP3.LUT R8, R8, UR27, RZ, 0x3c, !PT ;  /* 0x0000001b08087c12 */ /* 0x000fe2000f8e3cff */
[----:B------:R-:W-:Y:S02]  /*34a0*/  UIADD3 UR32, UPT, UPT, UR28, 0x180, URZ ;  /* 0x000001801c207890 */ /* 0x000fe4000fffe0ff */
[----:B------:R-:W-:Y:S01]  /*34b0*/  UIADD3 UR6, UPT, UPT, UR6, 0x40, URZ ;  /* 0x0000004006067890 */ /* 0x000fe2000fffe0ff */
[----:B-1----:R-:W-:Y:S01]  /*34c0*/  @P0 SHF.L.U32 R0, R8, 0x1f, RZ ;  /* 0x0000001f08000819 */ /* 0x002fe200000006ff */
[----:B------:R-:W-:Y:S01]  /*34d0*/  UIADD3 UR11, UPT, UPT, UR11, -0x1, URZ ;  /* 0xffffffff0b0b7890 */ /* 0x000fe2000fffe0ff */
[----:B------:R-:W-:Y:S02]  /*34e0*/  UMOV UR29, 0x80004020 ;  /* 0x80004020001d7882 */ /* 0x000fe40000000000 */
[----:B------:R2:W3:Y:S01]  /*34f0*/  @P0 SYNCS.PHASECHK.TRANS64.TRYWAIT P2, [UR26], R0 ;  /* 0x00000000ff0005a7 */ /* 0x0004e2000804111a */
[----:B------:R-:W-:Y:S01]  /*3500*/  ULEA UR26, UR17, UR10, 0xa ;  /* 0x0000000a111a7291 */ /* 0x000fe2000f8e50ff */
[----:B------:R-:W-:Y:S01]  /*3510*/  UMOV UR27, 0x40004040 ;  /* 0x40004040001b7882 */ /* 0x000fe20000000000 */
[----:B------:R-:W-:Y:S02]  /*3520*/  UMOV UR41, 0x80004020 ;  /* 0x8000402000297882 */ /* 0x000fe40000000000 */
[----:B------:R-:W-:Y:S02]  /*3530*/  UIADD3 UR38, UPT, UPT, UR26, 0x2, URZ ;  /* 0x000000021a267890 */ /* 0x000fe4000fffe0ff */
[----:B------:R-:W-:Y:S02]  /*3540*/  UIADD3 UR34, UPT, UPT, UR26, 0x4, URZ ;  /* 0x000000041a227890 */ /* 0x000fe4000fffe0ff */
[----:B------:R-:W-:Y:S01]  /*3550*/  UIADD3 UR30, UPT, UPT, UR26, 0x6, URZ ;  /* 0x000000061a1e7890 */ /* 0x000fe2000fffe0ff */
[----:B------:R2:W-:Y:S01]  /*3560*/  UTCQMMA gdesc[UR26], gdesc[UR28], tmem[UR8], tmem[UR24], idesc[UR25], UP4 ;  /* 0x00ff181c1a0075ea */ /* 0x0005e2000a000308 */
[----:B------:R-:W-:Y:S01]  /*3570*/  UPLOP3.LUT UP4, UPT, UPT, UPT, UPT, 0x80, 0x8 ;  /* 0x000000000008789c */ /* 0x000fe20003f8f070 */
[----:B------:R-:W-:Y:S01]  /*3580*/  UMOV UR39, 0x40004040 ;  /* 0x4000404000277882 */ /* 0x000fe20000000000 */
[----:B------:R-:W-:Y:S01]  /*3590*/  UMOV UR37, 0x80004020 ;  /* 0x8000402000257882 */ /* 0x000fe20000000000 */
[----:B------:R2:W-:Y:S01]  /*35a0*/  UTCQMMA gdesc[UR38], gdesc[UR40], tmem[UR8], tmem[UR22], idesc[UR23], UPT ;  /* 0x00ff1628260075ea */ /* 0x0005e2000b800308 */
[----:B------:R-:W-:Y:S01]  /*35b0*/  UMOV UR35, 0x40004040 ;  /* 0x4000404000237882 */ /* 0x000fe20000000000 */
[----:B------:R-:W-:Y:S01]  /*35c0*/  UMOV UR33, 0x80004020 ;  /* 0x8000402000217882 */ /* 0x000fe20000000000 */
[----:B------:R-:W-:Y:S01]  /*35d0*/  UMOV UR31, 0x40004040 ;  /* 0x40004040001f7882 */ /* 0x000fe20000000000 */
[----:B------:R2:W-:Y:S01]  /*35e0*/  UTCQMMA gdesc[UR34], gdesc[UR36], tmem[UR8], tmem[UR20], idesc[UR21], UPT ;  /* 0x00ff1424220075ea */ /* 0x0005e2000b800308 */
[----:B------:R2:W-:Y:S01]  /*35f0*/  UTCQMMA gdesc[UR30], gdesc[UR32], tmem[UR8], tmem[UR18], idesc[UR19], UPT ;  /* 0x00ff12201e0075ea */ /* 0x0005e2000b800308 */
[----:B------:R2:W-:Y:S01]  /*3600*/  UTCBAR [UR6], URZ ;  /* 0x000000ff060073e9 */ /* 0x0005e200080000ff */
[----:B------:R-:W-:Y:S01]  /*3610*/  UMOV UR17, UR13 ;  /* 0x0000000d00117c82 */ /* 0x000fe20008000000 */
[----:B------:R-:W-:Y:S05]  /*3620*/  BRA.U UP0, `(.L_x_62) ;  /* 0xfffffffd00507547 */ /* 0x000fea000b83ffff */
.L_x_59:
[----:B------:R-:W-:Y:S01]  /*3630*/  UIADD3 UR14, UPT, UPT, UR14, 0x1, URZ ;  /* 0x000000010e0e7890 */ /* 0x000fe2000fffe0ff */
[C---:B------:R-:W-:Y:S01]  /*3640*/  ISETP.NE.AND P0, PT, R10.reuse, 0x2, PT ;  /* 0x000000020a00780c */ /* 0x040fe20003f05270 */
[----:B------:R-:W-:Y:S02]  /*3650*/  UIADD3 UR7, UPT, UPT, UR7, 0xc0, URZ ;  /* 0x000000c007077890 */ /* 0x000fe4000fffe0ff */
[----:B------:R-:W-:Y:S01]  /*3660*/  UISETP.NE.AND UP0, UPT, UR14, 0x4, UPT ;  /* 0x000000040e00788c */ /* 0x000fe2000bf05270 */
[----:B-12---:R-:W-:Y:S02]  /*3670*/  SEL R0, RZ, 0x1, P0 ;  /* 0x00000001ff007807 */ /* 0x006fe40000000000 */
[----:B------:R-:W-:Y:S01]  /*3680*/  SEL R10, R10, RZ, P0 ;  /* 0x000000ff0a0a7207 */ /* 0x000fe20000000000 */
[----:B------:R-:W-:Y:S01]  /*3690*/  USEL UR6, URZ, 0x1, UP0 ;  /* 0x00000001ff067887 */ /* 0x000fe20008000000 */
[----:B------:R-:W-:Y:S01]  /*36a0*/  LOP3.LUT R9, R9, R0, RZ, 0x3c, !PT ;  /* 0x0000000009097212 */ /* 0x000fe200078e3cff */
[----:B------:R-:W-:Y:S01]  /*36b0*/  USEL UR14, UR14, URZ, UP0 ;  /* 0x000000ff0e0e7287 */ /* 0x000fe20008000000 */
[----:B------:R1:W-:Y:S03]  /*36c0*/  UTCBAR [UR7], URZ ;  /* 0x000000ff070073e9 */ /* 0x0003e600080000ff */
[----:B------:R-:W-:Y:S01]  /*36d0*/  LOP3.LUT R11, R11, UR6, RZ, 0x3c, !PT ;  /* 0x000000060b0b7c12 */ /* 0x000fe2000f8e3cff */
[----:B------:R-:W-:Y:S07]  /*36e0*/  @P1 BRA `(.L_x_63) ;  /* 0xfffffff800a01947 */ /* 0x000fee000383ffff */
[----:B------:R-:W2:Y:S01]  /*36f0*/  S2UR UR4, SR_CgaCtaId ;  /* 0x00000000000479c3 */ /* 0x000ea20000008800 */
[----:B------:R-:W-:Y:S01]  /*3700*/  ELECT P0, URZ, PT ;  /* 0x0000000000ff782f */ /* 0x000fe20003800000 */
[----:B------:R-:W-:Y:S01]  /*3710*/  IMAD.MOV.U32 R0, RZ, RZ, 0x1 ;  /* 0x00000001ff007424 */ /* 0x000fe200078e00ff */
[----:B------:R-:W-:Y:S01]  /*3720*/  UIADD3 UR5, UPT, UPT, UR5, 0xe0, URZ ;  /* 0x000000e005057890 */ /* 0x000fe2000fffe0ff */
[----:B------:R-:W-:Y:S01]  /*3730*/  SHF.L.U32 R3, R11, 0x1f, RZ ;  /* 0x0000001f0b037819 */ /* 0x000fe200000006ff */
[----:B------:R-:W-:-:S03]  /*3740*/  UMOV UR6, 0x40 ;  /* 0x0000004000067882 */ /* 0x000fc60000000000 */
[----:B------:R-:W-:Y:S01]  /*3750*/  UVIRTCOUNT.DEALLOC.SMPOOL 0x80 ;  /* 0x000000800000784c */ /* 0x000fe20000000000 */
[----:B--2---:R-:W-:Y:S02]  /*3760*/  ULEA UR4, UR4, UR6, 0x18 ;  /* 0x0000000604047291 */ /* 0x004fe4000f8ec0ff */
[----:B------:R-:W-:-:S07]  /*3770*/  ULEA UR6, UR14, UR5, 0x3 ;  /* 0x000000050e067291 */ /* 0x000fce000f8e18ff */
[----:B------:R2:W-:Y:S02]  /*3780*/  @P0 STS.U8 [UR4+0x1c], R0 ;  /* 0x00001c00ff000988 */ /* 0x0005e40008000004 */
[----:B------:R-:W4:Y:S02]  /*3790*/  SYNCS.PHASECHK.TRANS64.TRYWAIT P0, [UR6], R3 ;  /* 0x00000003ff0075a7 */ /* 0x000f240008001106 */
[----:B--2-4-:R-:W-:Y:S05]  /*37a0*/  @!P0 BRA `(.L_x_64) ;  /* 0x0000003800ac8947 */ /* 0x014fea0003800000 */
.L_x_127:
[----:B-1----:R-:W-:-:S04]  /*37b0*/  UIADD3 UR7, UPT, UPT, UR14, 0x1, URZ ;  /* 0x000000010e077890 */ /* 0x002fc8000fffe0ff */
[----:B------:R-:W-:-:S04]  /*37c0*/  UISETP.NE.AND UP0, UPT, UR7, 0x4, UPT ;  /* 0x000000040700788c */ /* 0x000fc8000bf05270 */
[----:B------:R-:W-:Y:S02]  /*37d0*/  USEL UR8, URZ, 0x1, UP0 ;  /* 0x00000001ff087887 */ /* 0x000fe40008000000 */
[----:B------:R-:W-:-:S04]  /*37e0*/  USEL UR7, UR7, URZ, UP0 ;  /* 0x000000ff07077287 */ /* 0x000fc80008000000 */
[----:B------:R-:W-:Y:S01]  /*37f0*/  ULEA UR6, UR7, UR5, 0x3 ;  /* 0x0000000507067291 */ /* 0x000fe2000f8e18ff */
[----:B------:R-:W-:-:S04]  /*3800*/  LOP3.LUT R2, R11, UR8, RZ, 0x3c, !PT ;  /* 0x000000080b027c12 */ /* 0x000fc8000f8e3cff */
[----:B--2---:R-:W-:-:S04]  /*3810*/  SHF.L.U32 R3, R2, 0x1f, RZ ;  /* 0x0000001f02037819 */ /* 0x004fc800000006ff */
[----:B------:R-:W1:Y:S02]  /*3820*/  SYNCS.PHASECHK.TRANS64.TRYWAIT P0, [UR6], R3 ;  /* 0x00000003ff0075a7 */ /* 0x000e640008001106 */
[----:B-1----:R-:W-:Y:S05]  /*3830*/  @!P0 BRA `(.L_x_65) ;  /* 0x0000003800a08947 */ /* 0x002fea0003800000 */
.L_x_129:
        /* <DEDUP_REMOVED lines=9> */
.L_x_131:
[----:B------:R-:W-:-:S04]  /*38d0*/  UIADD3 UR7, UPT, UPT, UR7, 0x1, URZ ;  /* 0x0000000107077890 */ /* 0x000fc8000fffe0ff */
[----:B------:R-:W-:-:S04]  /*38e0*/  UISETP.NE.AND UP0, UPT, UR7, 0x4, UPT ;  /* 0x000000040700788c */ /* 0x000fc8000bf05270 */
[----:B------:R-:W-:Y:S02]  /*38f0*/  USEL UR6, URZ, 0x1, UP0 ;  /* 0x00000001ff067887 */ /* 0x000fe40008000000 */
[----:B------:R-:W-:-:S04]  /*3900*/  USEL UR7, UR7, URZ, UP0 ;  /* 0x000000ff07077287 */ /* 0x000fc80008000000 */
[----:B------:R-:W-:Y:S01]  /*3910*/  ULEA UR7, UR7, UR5, 0x3 ;  /* 0x0000000507077291 */ /* 0x000fe2000f8e18ff */
[----:B-1----:R-:W-:-:S04]  /*3920*/  LOP3.LUT R3, R2, UR6, RZ, 0x3c, !PT ;  /* 0x0000000602037c12 */ /* 0x002fc8000f8e3cff */
[----:B------:R-:W-:-:S04]  /*3930*/  SHF.L.U32 R3, R3, 0x1f, RZ ;  /* 0x0000001f03037819 */ /* 0x000fc800000006ff */
[----:B------:R-:W1:Y:S02]  /*3940*/  SYNCS.PHASECHK.TRANS64.TRYWAIT P0, [UR7], R3 ;  /* 0x00000003ff0075a7 */ /* 0x000e640008001107 */
[----:B-1----:R-:W-:Y:S05]  /*3950*/  @!P0 BRA `(.L_x_67) ;  /* 0x0000003800888947 */ /* 0x002fea0003800000 */
.L_x_133:
[----:B------:R-:W-:Y:S01]  /*3960*/  NOP ;  /* 0x0000000000007918 */ /* 0x000fe20000000000 */
[----:B-1----:R-:W1:Y:S01]  /*3970*/  LDS R0, [UR4+0x14] ;  /* 0x00001404ff007984 */ /* 0x002e620008000800 */
[----:B------:R-:W-:Y:S01]  /*3980*/  ULOP3.LUT UR6, UR16, 0xffff, URZ, 0xc0, !UPT ;  /* 0x0000ffff10067892 */ /* 0x000fe2000f8ec0ff */
[----:B------:R-:W-:Y:S01]  /*3990*/  UMOV UR8, 0xffff ;  /* 0x0000ffff00087882 */ /* 0x000fe20000000000 */
[----:B------:R-:W-:Y:S02]  /*39a0*/  UMOV UR5, 0x1 ;  /* 0x0000000100057882 */ /* 0x000fe40000000000 */
[----:B------:R-:W-:-:S04]  /*39b0*/  USHF.R.U32.HI UR6, URZ, 0x5, UR6 ;  /* 0x00000005ff067899 */ /* 0x000fc80008011606 */
[----:B------:R-:W-:Y:S02]  /*39c0*/  USHF.L.U32 UR8, UR8, UR6, URZ ;  /* 0x0000000608087299 */ /* 0x000fe400080006ff */
[----:B------:R-:W-:-:S04]  /*39d0*/  USHF.L.U32 UR5, UR5, UR6, URZ ;  /* 0x0000000605057299 */ /* 0x000fc800080006ff */
[----:B-1----:R-:W-:-:S04]  /*39e0*/  LOP3.LUT R0, R0, UR8, RZ, 0xc0, !PT ;  /* 0x0000000800007c12 */ /* 0x002fc8000f8ec0ff */
[----:B------:R-:W-:-:S13]  /*39f0*/  ISETP.NE.AND P0, PT, R0, UR8, PT ;  /* 0x0000000800007c0c */ /* 0x000fda000bf05270 */
[----:B------:R-:W-:Y:S05]  /*3a00*/  @P0 BRA `(.L_x_68) ;  /* 0x0000000000580947 */ /* 0x000fea0003800000 */
[----:B------:R-:W1:Y:S02]  /*3a10*/  LDS R0, [UR4+0x18] ;  /* 0x00001804ff007984 */ /* 0x000e640008000800 */
[----:B-1----:R-:W-:-:S04]  /*3a20*/  LOP3.LUT R0, R0, UR5, RZ, 0xc0, !PT ;  /* 0x0000000500007c12 */ /* 0x002fc8000f8ec0ff */
[----:B------:R-:W-:-:S13]  /*3a30*/  ISETP.NE.AND P0, PT, R0, UR5, PT ;  /* 0x0000000500007c0c */ /* 0x000fda000bf05270 */
[----:B------:R-:W-:Y:S05]  /*3a40*/  @P0 BRA `(.L_x_69) ;  /* 0x00000000003c0947 */ /* 0x000fea0003800000 */
[----:B------:R-:W1:Y:S01]  /*3a50*/  S2R R2, SR_LANEID ;  /* 0x0000000000027919 */ /* 0x000e620000000000 */
[----:B------:R-:W-:Y:S01]  /*3a60*/  ULOP3.LUT UR8, URZ, UR8, URZ, 0x33, !UPT ;  /* 0x00000008ff087292 */ /* 0x000fe2000f8e33ff */
[----:B------:R-:W-:Y:S01]  /*3a70*/  LOP3.LUT R4, RZ, UR5, RZ, 0x33, !PT ;  /* 0x00000005ff047c12 */ /* 0x000fe2000f8e33ff */
[----:B------:R-:W-:Y:S02]  /*3a80*/  VOTEU.ANY UR7, UPT, PT ;  /* 0x0000000000077886 */ /* 0x000fe400038e0100 */
[----:B------:R-:W-:Y:S01]  /*3a90*/  UFLO.U32 UR7, UR7 ;  /* 0x00000007000772bd */ /* 0x000fe200080e0000 */
[----:B------:R-:W2:Y:S01]  /*3aa0*/  REDUX UR5, R4 ;  /* 0x00000000040573c4 */ /* 0x000ea20000000000 */
[----:B------:R-:W-:-:S06]  /*3ab0*/  IMAD.U32 R0, RZ, RZ, UR8 ;  /* 0x00000008ff007e24 */ /* 0x000fcc000f8e00ff */
[----:B------:R4:W-:Y:S01]  /*3ac0*/  UTCATOMSWS.AND URZ, UR8 ;  /* 0x0000000800ff79e3 */ /* 0x0009e20008000000 */
[----:B------:R-:W3:Y:S01]  /*3ad0*/  REDUX UR6, R0 ;  /* 0x00000000000673c4 */ /* 0x000ee20000000000 */
[----:B-1----:R-:W-:Y:S01]  /*3ae0*/  ISETP.EQ.U32.AND P0, PT, R2, UR7, PT ;  /* 0x0000000702007c0c */ /* 0x002fe2000bf02070 */
[----:B--2---:R-:W-:Y:S01]  /*3af0*/  IMAD.U32 R2, RZ, RZ, UR5 ;  /* 0x00000005ff027e24 */ /* 0x004fe2000f8e00ff */
[----:B---3--:R-:W-:-:S11]  /*3b00*/  MOV R3, UR6 ;  /* 0x0000000600037c02 */ /* 0x008fd60008000f00 */
[----:B------:R4:W-:Y:S04]  /*3b10*/  @P0 ATOMS.AND RZ, [UR4+0x14], R3 ;  /* 0x00001403ffff098c */ /* 0x0009e8000a800004 */
[----:B------:R4:W-:Y:S01]  /*3b20*/  @P0 ATOMS.AND RZ, [UR4+0x18], R2 ;  /* 0x00001802ffff098c */ /* 0x0009e2000a800004 */
[----:B------:R-:W-:Y:S05]  /*3b30*/  BRA `(.L_x_70) ;  /* 0x0000000000147947 */ /* 0x000fea0003800000 */
.L_x_69:
[----:B------:R-:W-:Y:S02]  /*3b40*/  MOV R2, 0x3b60 ;  /* 0x00003b6000027802 */ /* 0x000fe40000000f00 */
[----:B---3-5:R-:W-:Y:S05]  /*3b50*/  CALL.REL.NOINC `($__internal_0_$__cuda_sm10x_tcgen05_guardrail_trap_col_being_dealloced_not_returned_by_alloc) ;  /* 0x0000003800a47944 */ /* 0x028fea0003c00000 */
[----:B------:R-:W-:Y:S05]  /*3b60*/  BRA `(.L_x_70) ;  /* 0x0000000000087947 */ /* 0x000fea0003800000 */
.L_x_68:
[----:B------:R-:W-:Y:S02]  /*3b70*/  MOV R2, 0x3b90 ;  /* 0x00003b9000027802 */ /* 0x000fe40000000f00 */
[----:B---3-5:R-:W-:Y:S05]  /*3b80*/  CALL.REL.NOINC `($__internal_2_$__cuda_sm10x_tcgen05_guardrail_trap_unallocated_columns_being_dealloced) ;  /* 0x0000003800b07944 */ /* 0x028fea0003c00000 */
.L_x_70:
[----:B------:R-:W-:Y:S01]  /*3b90*/  NOP ;  /* 0x0000000000007918 */ /* 0x000fe20000000000 */
[----:B----4-:R-:W-:Y:S05]  /*3ba0*/  EXIT ;  /* 0x000000000000794d */ /* 0x010fea0003800000 */
.L_x_52:
[----:B------:R-:W-:-:S09]  /*3bb0*/  UISETP.NE.OR UP2, UPT, UR8, 0x3, !UP2 ;  /* 0x000000030800788c */ /* 0x000fd2000d745670 */
[----:B------:R-:W-:Y:S05]  /*3bc0*/  BRA.U UP2, `(.L_x_71) ;  /* 0x0000000902c87547 */ /* 0x000fea000b800000 */
[----:B------:R-:W1:Y:S01]  /*3bd0*/  LDCU.64 UR6, c[0x0][0x888] ;  /* 0x00011100ff0677ac */ /* 0x000e620008000a00 */
[----:B------:R-:W2:Y:S01]  /*3be0*/  LDC R0, c[0x0][0xb30] ;  /* 0x0002cc00ff007b82 */ /* 0x000ea20000000800 */
[----:B------:R-:W-:Y:S01]  /*3bf0*/  IMAD.MOV.U32 R30, RZ, RZ, 0x1 ;  /* 0x00000001ff1e7424 */ /* 0x000fe200078e00ff */
[----:B------:R-:W-:Y:S01]  /*3c00*/  CS2R R28, SRZ ;  /* 0x00000000001c7805 */ /* 0x000fe2000001ff00 */
[----:B------:R-:W4:Y:S01]  /*3c10*/  LDCU.64 UR4, c[0x0][0x890] ;  /* 0x00011200ff0477ac */ /* 0x000f220008000a00 */
[----:B------:R-:W-:Y:S01]  /*3c20*/  IMAD.MOV.U32 R25, RZ, RZ, 0x2000 ;  /* 0x00002000ff197424 */ /* 0x000fe200078e00ff */
[----:B------:R-:W-:-:S03]  /*3c30*/  UMOV UR8, 0x400 ;  /* 0x0000040000087882 */ /* 0x000fc60000000000 */
[----:B------:R-:W3:Y:S01]  /*3c40*/  LDC R19, c[0x0][0x370] ;  /* 0x0000dc00ff137b82 */ /* 0x000ee20000000800 */
[----:B------:R-:W-:-:S07]  /*3c50*/  UPLOP3.LUT UP1, UPT, UPT, UPT, UPT, 0x40, 0x4 ;  /* 0x000000000004789c */ /* 0x000fce0003f2e870 */
[----:B------:R-:W3:Y:S01]  /*3c60*/  LDC R2, c[0x0][0xb0c] ;  /* 0x0002c300ff027b82 */ /* 0x000ee20000000800 */
[----:B-1----:R-:W-:Y:S02]  /*3c70*/  UISETP.NE.U32.AND UP2, UPT, UR6, URZ, UPT ;  /* 0x000000ff0600728c */ /* 0x002fe4000bf45070 */
[----:B------:R-:W-:Y:S02]  /*3c80*/  ULEA UR6, UR37, UR8, 0x18 ;  /* 0x0000000825067291 */ /* 0x000fe4000f8ec0ff */
[----:B------:R-:W-:Y:S02]  /*3c90*/  UISETP.NE.AND.EX UP2, UPT, UR7, URZ, UPT, UP2 ;  /* 0x000000ff0700728c */ /* 0x000fe4000bf45320 */
[----:B------:R-:W-:Y:S01]  /*3ca0*/  UIADD3 UR7, UPT, UPT, UR6, 0x80, URZ ;  /* 0x0000008006077890 */ /* 0x000fe2000fffe0ff */
[----:B------:R-:W1:Y:S01]  /*3cb0*/  LDC R18, c[0x0][0xb20] ;  /* 0x0002c800ff127b82 */ /* 0x000e620000000800 */
[----:B----4-:R-:W-:Y:S01]  /*3cc0*/  UISETP.NE.U32.AND UP3, UPT, UR4, URZ, UPT ;  /* 0x000000ff0400728c */ /* 0x010fe2000bf65070 */
[----:B--2---:R-:W-:Y:S01]  /*3cd0*/  ISETP.NE.AND P1, PT, R0, 0x1, PT ;  /* 0x000000010000780c */ /* 0x004fe20003f25270 */
[----:B------:R-:W-:-:S02]  /*3ce0*/  UPRMT UR37, UR37, 0x654, UR7 ;  /* 0x0000065425257896 */ /* 0x000fc40008000007 */
[----:B------:R-:W-:-:S03]  /*3cf0*/  UISETP.NE.AND.EX UP3, UPT, UR5, URZ, UPT, UP3 ;  /* 0x000000ff0500728c */ /* 0x000fc6000bf65330 */
[----:B------:R-:W2:Y:S08]  /*3d00*/  LDC.64 R32, c[0x0][0x348] ;  /* 0x0000d200ff207b82 */ /* 0x000eb00000000a00 */
[----:B------:R-:W4:Y:S08]  /*3d10*/  LDC.64 R16, c[0x0][0xb10] ;  /* 0x0002c400ff107b82 */ /* 0x000f300000000a00 */
[----:B------:R-:W1:Y:S08]  /*3d20*/  LDC.64 R6, c[0x0][0xb18] ;  /* 0x0002c600ff067b82 */ /* 0x000e700000000a00 */
[----:B------:R-:W1:Y:S08]  /*3d30*/  LDC.64 R4, c[0x0][0xb28] ;  /* 0x0002ca00ff047b82 */ /* 0x000e700000000a00 */
[----:B---3--:R-:W1:Y:S02]  /*3d40*/  LDC R24, c[0x0][0x374] ;  /* 0x0000dd00ff187b82 */ /* 0x008e640000000800 */
.L_x_79:
[C---:B------:R-:W-:Y:S02]  /*3d50*/  LEA R0, R29.reuse, UR6, 0x3 ;  /* 0x000000061d007c11 */ /* 0x040fe4000f8e18ff */
[----:B------:R-:W-:Y:S02]  /*3d60*/  SHF.L.U32 R3, R28, 0x1f, RZ ;  /* 0x0000001f1c037819 */ /* 0x000fe400000006ff */
[----:B------:R-:W-:Y:S02]  /*3d70*/  LEA R20, R29, UR6, 0x4 ;  /* 0x000000061d147c11 */ /* 0x000fe4000f8e20ff */
[----:B---3--:R-:W3:Y:S02]  /*3d80*/  SYNCS.PHASECHK.TRANS64.TRYWAIT P0, [R0+URZ+0xa0], R3 ;  /* 0x0000a003000075a7 */ /* 0x008ee400080011ff */
[----:B---3--:R-:W-:Y:S05]  /*3d90*/  @!P0 BRA `(.L_x_72) ;  /* 0x0000003400908947 */ /* 0x008fea0003800000 */
.L_x_134:
[----:B------:R-:W-:Y:S01]  /*3da0*/  ISETP.GE.AND P0, PT, R72, 0x1, PT ;  /* 0x000000014800780c */ /* 0x000fe20003f06270 */
[----:B------:R-:W1:Y:S01]  /*3db0*/  LDS.128 R20, [R20+0x130] ;  /* 0x0001300014147984 */ /* 0x000e620000000c00 */
[----:B------:R-:W-:Y:S01]  /*3dc0*/  ISETP.NE.U32.AND P4, PT, RZ, UR4, PT ;  /* 0x00000004ff007c0c */ /* 0x000fe2000bf85070 */
[----:B---3--:R-:W-:Y:S01]  /*3dd0*/  VIADD R0, R0, 0xb0 ;  /* 0x000000b000007836 */ /* 0x008fe20000000000 */
[----:B------:R-:W-:Y:S02]  /*3de0*/  SHF.L.U32 R26, R30, 0x1f, RZ ;  /* 0x0000001f1e1a7819 */ /* 0x000fe400000006ff */
[----:B------:R-:W-:Y:S02]  /*3df0*/  ISETP.NE.AND.EX P4, PT, RZ, UR5, PT, P4 ;  /* 0x00000005ff007c0c */ /* 0x000fe4000bf85340 */
[----:B------:R-:W-:Y:S01]  /*3e00*/  PRMT R0, RZ, 0x654, R0 ;  /* 0x00000654ff007816 */ /* 0x000fe20000000000 */
[----:B------:R-:W-:Y:S01]  /*3e10*/  @!PT LDS RZ, [RZ] ;  /* 0x00000000fffff984 */ /* 0x000fe20000000800 */
[----:B------:R-:W-:Y:S01]  /*3e20*/  @!PT LDS RZ, [RZ] ;  /* 0x00000000fffff984 */ /* 0x000fe20000000800 */
[----:B------:R-:W-:Y:S01]  /*3e30*/  @!PT LDS RZ, [RZ] ;  /* 0x00000000fffff984 */ /* 0x000fe20000000800 */
[----:B------:R-:W-:Y:S01]  /*3e40*/  @!PT LDS RZ, [RZ] ;  /* 0x00000000fffff984 */ /* 0x000fe20000000800 */
[----:B------:R3:W-:Y:S06]  /*3e50*/  MEMBAR.ALL.CTA ;  /* 0x0000000000007992 */ /* 0x0007ec0000008000 */
[----:B---3--:R-:W3:Y:S02]  /*3e60*/  FENCE.VIEW.ASYNC.S ;  /* 0x00000000000073c6 */ /* 0x008ee40000000000 */
[----:B---3--:R3:W-:Y:S01]  /*3e70*/  SYNCS.ARRIVE.TRANS64.RED.A1T0 RZ, [R0+URZ], RZ ;  /* 0x000000ff00ff79a7 */ /* 0x0087e200081004ff */
[----:B-1----:R-:W-:Y:S11]  /*3e80*/  LOP3.LUT P3, RZ, R22, 0x1, RZ, 0xc0, !PT ;  /* 0x0000000116ff7812 */ /* 0x002ff6000786c0ff */
[----:B------:R-:W-:Y:S02]  /*3e90*/  @!UPT UIADD3 URZ, UPT, UPT, URZ, URZ, URZ ;  /* 0x000000fffffff290 */ /* 0x000fe4000fffe0ff */
[----:B------:R-:W-:Y:S02]  /*3ea0*/  @P3 MOV R13, R20 ;  /* 0x00000014000d3202 */ /* 0x000fe40000000f00 */
[----:B------:R-:W-:Y:S01]  /*3eb0*/  @P3 LOP3.LUT R8, R21, 0xffff, RZ, 0xc0, !PT ;  /* 0x0000ffff15083812 */ /* 0x000fe200078ec0ff */
[----:B---3--:R-:W-:Y:S06]  /*3ec0*/  @!P0 BRA `(.L_x_73) ;  /* 0x0000000000a48947 */ /* 0x008fec0003800000 */
[----:B------:R-:W-:Y:S01]  /*3ed0*/  IMAD.HI.U32 R31, R24, R7, RZ ;  /* 0x00000007181f7227 */ /* 0x000fe200078e00ff */
[----:B------:R-:W-:Y:S02]  /*3ee0*/  ISETP.NE.AND P0, PT, R6, 0x1, PT ;  /* 0x000000010600780c */ /* 0x000fe40003f05270 */
[----:B------:R-:W-:Y:S01]  /*3ef0*/  ISETP.NE.AND P2, PT, R72, 0x1, PT ;  /* 0x000000014800780c */ /* 0x000fe20003f45270 */
[----:B----4-:R-:W-:Y:S01]  /*3f00*/  IMAD.HI.U32 R34, R19, R16, RZ ;  /* 0x0000001013227227 */ /* 0x010fe200078e00ff */
[----:B------:R-:W-:Y:S02]  /*3f10*/  SHF.R.U32.HI R31, RZ, R18, R31 ;  /* 0x00000012ff1f7219 */ /* 0x000fe4000001161f */
[----:B------:R-:W-:Y:S01]  /*3f20*/  ISETP.NE.AND P5, PT, R2, 0x1, PT ;  /* 0x000000010200780c */ /* 0x000fe20003fa5270 */
[----:B------:R-:W-:Y:S01]  /*3f30*/  IMAD.HI.U32 R36, R13, R16, RZ ;  /* 0x000000100d247227 */ /* 0x000fe200078e00ff */
[----:B------:R-:W-:Y:S02]  /*3f40*/  SHF.R.U32.HI R34, RZ, R17, R34 ;  /* 0x00000011ff227219 */ /* 0x000fe40000011622 */
[----:B------:R-:W-:Y:S01]  /*3f50*/  SEL R3, R24, R31, !P0 ;  /* 0x0000001f18037207 */ /* 0x000fe20004000000 */
[C---:B------:R-:W-:Y:S01]  /*3f60*/  IMAD.HI.U32 R31, R8.reuse, R7, RZ ;  /* 0x00000007081f7227 */ /* 0x040fe200078e00ff */
[----:B------:R-:W-:Y:S02]  /*3f70*/  SEL R11, R19, R34, !P5 ;  /* 0x00000022130b7207 */ /* 0x000fe40006800000 */
[----:B------:R-:W-:Y:S01]  /*3f80*/  SHF.R.U32.HI R36, RZ, R17, R36 ;  /* 0x00000011ff247219 */ /* 0x000fe20000011624 */
[----:B------:R-:W-:Y:S01]  /*3f90*/  IMAD.HI.U32 R38, R3, R4, RZ ;  /* 0x0000000403267227 */ /* 0x000fe200078e00ff */
[----:B------:R-:W-:Y:S03]  /*3fa0*/  SHF.R.U32.HI R31, RZ, R18, R31 ;  /* 0x00000012ff1f7219 */ /* 0x000fe6000001161f */
[----:B------:R-:W-:Y:S01]  /*3fb0*/  IMAD.HI.U32 R34, R11, R4, RZ ;  /* 0x000000040b227227 */ /* 0x000fe200078e00ff */
[----:B------:R-:W-:Y:S02]  /*3fc0*/  @P2 SHF.R.U32.HI R3, RZ, R5, R38 ;  /* 0x00000005ff032219 */ /* 0x000fe40000011626 */
[----:B------:R-:W-:Y:S02]  /*3fd0*/  SEL R9, R8, R31, !P0 ;  /* 0x0000001f08097207 */ /* 0x000fe40004000000 */
[----:B------:R-:W-:Y:S01]  /*3fe0*/  @P2 SHF.R.U32.HI R11, RZ, R5, R34 ;  /* 0x00000005ff0b2219 */ /* 0x000fe20000011622 */
[C---:B------:R-:W-:Y:S01]  /*3ff0*/  IMAD R10, R72.reuse, R3, RZ ;  /* 0x00000003480a7224 */ /* 0x040fe200078e02ff */
[----:B------:R-:W-:Y:S01]  /*4000*/  SEL R3, R13, R36, !P5 ;  /* 0x000000240d037207 */ /* 0x000fe20006800000 */
[C---:B------:R-:W-:Y:S03]  /*4010*/  IMAD.HI.U32 R14, R9.reuse, R4, RZ ;  /* 0x00000004090e7227 */ /* 0x040fe600078e00ff */
[----:B------:R-:W-:Y:S01]  /*4020*/  ISETP.GE.AND P0, PT, R9, R10, PT ;  /* 0x0000000a0900720c */ /* 0x000fe20003f06270 */
[C---:B------:R-:W-:Y:S01]  /*4030*/  IMAD R12, R72.reuse, R11, RZ ;  /* 0x0000000b480c7224 */ /* 0x040fe200078e02ff */
[-C--:B------:R-:W-:Y:S04]  /*4040*/  SHF.R.U32.HI R14, RZ, R5.reuse, R14 ;  /* 0x00000005ff0e7219 */ /* 0x080fe8000001160e */
[----:B------:R-:W-:Y:S02]  /*4050*/  ISETP.GE.OR P0, PT, R3, R12, P0 ;  /* 0x0000000c0300720c */ /* 0x000fe40000706670 */
[----:B------:R-:W-:Y:S05]  /*4060*/  SEL R15, R9, R14, !P2 ;  /* 0x0000000e090f7207 */ /* 0x000fea0005000000 */
[----:B------:R-:W-:Y:S04]  /*4070*/  IMAD.MOV R14, RZ, RZ, -R15 ;  /* 0x000000ffff0e7224 */ /* 0x000fe800078e0a0f */
[----:B------:R-:W-:Y:S02]  /*4080*/  IMAD R14, R72, R14, R9 ;  /* 0x0000000e480e7224 */ /* 0x000fe400078e0209 */
[C---:B------:R-:W-:Y:S05]  /*4090*/  @!P0 IMAD.HI.U32 R10, R3.reuse, R4, RZ ;  /* 0x00000004030a8227 */ /* 0x040fea00078e00ff */
[----:B------:R-:W-:Y:S04]  /*40a0*/  @!P0 SHF.R.U32.HI R10, RZ, R5, R10 ;  /* 0x00000005ff0a8219 */ /* 0x000fe8000001160a */
[----:B------:R-:W-:Y:S01]  /*40b0*/  @!P0 SEL R0, R3, R10, !P2 ;  /* 0x0000000a03008207 */ /* 0x000fe20005000000 */
[----:B------:R-:W-:Y:S03]  /*40c0*/  IMAD.MOV R10, RZ, RZ, -R3 ;  /* 0x000000ffff0a7224 */ /* 0x000fe600078e0a03 */
[----:B------:R-:W-:Y:S01]  /*40d0*/  @!P0 IADD3 R15, PT, PT, R15, -R0, RZ ;  /* 0x800000000f0f8210 */ /* 0x000fe20007ffe0ff */
[----:B------:R-:W-:Y:S01]  /*40e0*/  @!P0 IMAD R0, R11, R14, R0 ;  /* 0x0000000e0b008224 */ /* 0x000fe200078e0200 */
[----:B------:R-:W-:Y:S01]  /*40f0*/  IADD3 R11, PT, PT, -R9, RZ, RZ ;  /* 0x000000ff090b7210 */ /* 0x000fe20007ffe1ff */
[----:B------:R-:W-:Y:S02]  /*4100*/  IMAD R13, R2, R10, R13 ;  /* 0x0000000a020d7224 */ /* 0x000fe400078e020d */
[----:B------:R-:W-:Y:S02]  /*4110*/  @!P0 IMAD R9, R15, R72, R3 ;  /* 0x000000480f098224 */ /* 0x000fe400078e0203 */
[----:B------:R-:W-:Y:S02]  /*4120*/  @!P0 IMAD.MOV.U32 R3, RZ, RZ, R0 ;  /* 0x000000ffff038224 */ /* 0x000fe400078e0000 */
[----:B------:R-:W-:Y:S02]  /*4130*/  IMAD R8, R6, R11, R8 ;  /* 0x0000000b06087224 */ /* 0x000fe400078e0208 */
[----:B------:R-:W-:Y:S02]  /*4140*/  IMAD R13, R3, R2, R13 ;  /* 0x00000002030d7224 */ /* 0x000fe400078e020d */
[----:B------:R-:W-:Y:S02]  /*4150*/  IMAD R8, R9, R6, R8 ;  /* 0x0000000609087224 */ /* 0x000fe400078e0208 */
.L_x_73:
[----:B------:R-:W-:Y:S05]  /*4160*/  BRA.U UP1, `(.L_x_74) ;  /* 0x0000000101107547 */ /* 0x000fea000b800000 */
[----:B------:R-:W-:Y:S04]  /*4170*/  MOV R0, UR13 ;  /* 0x0000000d00007c02 */ /* 0x000fe80008000f00 */
[----:B------:R-:W-:Y:S04]  /*4180*/  SHF.L.U32 R3, R0, 0x1f, RZ ;  /* 0x0000001f00037819 */ /* 0x000fe800000006ff */
[----:B------:R-:W1:Y:S02]  /*4190*/  SYNCS.PHASECHK.TRANS64.TRYWAIT P0, [UR6+0x98], R3 ;  /* 0x00009803ff0075a7 */ /* 0x000e640008001106 */
[----:B-1----:R-:W-:Y:S05]  /*41a0*/  @!P0 BRA `(.L_x_75) ;  /* 0x0000003000a08947 */ /* 0x002fea0003800000 */
.L_x_74:
[----:B------:R-:W-:Y:S05]  /*41b0*/  BRA.U !UP3, `(.L_x_76) ;  /* 0x000000010b347547 */ /* 0x000fea000b800000 */
[----:B------:R-:W-:Y:S01]  /*41c0*/  UPLOP3.LUT UP0, UPT, UPT, UPT, UP2, 0x80, 0x8 ;  /* 0x000000000008789c */ /* 0x000fe20003f0f020 */
[----:B-1----:R-:W-:Y:S02]  /*41d0*/  HFMA2 R0, -RZ, RZ, 0, 5.9604644775390625e-08 ;  /* 0x00000001ff007431 */ /* 0x002fe400000001ff */
[----:B------:R-:W-:Y:S03]  /*41e0*/  IMAD.MOV.U32 R164, RZ, RZ, 0x1 ;  /* 0x00000001ffa47424 */ /* 0x000fe600078e00ff */
[----:B------:R-:W-:Y:S05]  /*41f0*/  PLOP3.LUT P0, PT, PT, PT, UP0, 0x80, 0x8 ;  /* 0x000000000008781c */ /* 0x000fea0003f0f008 */
[----:B------:R-:W1:Y:S01]  /*4200*/  @UP0 LDCU.64 UR8, c[0x0][0x888] ;  /* 0x00011100ff0807ac */ /* 0x000e620008000a00 */
[----:B------:R-:W-:Y:S07]  /*4210*/  @UP0 UIMAD UR7, UR36, UR4, URZ ;  /* 0x00000004240702a4 */ /* 0x000fee000f8e02ff */
[----:B------:R-:W-:Y:S01]  /*4220*/  @!P0 PRMT R164, R0, 0x7610, R164 ;  /* 0x0000761000a48816 */ /* 0x000fe200000000a4 */
[----:B-1----:R-:W-:Y:S03]  /*4230*/  @UP0 UIMAD.WIDE UR8, UR7, 0x4, UR8 ;  /* 0x00000004070808a5 */ /* 0x002fe6000f8e0208 */
[----:B------:R-:W1:Y:S03]  /*4240*/  @!UP0 LDCU UR7, c[0x0][0x880] ;  /* 0x00011000ff0787ac */ /* 0x000e660008000800 */
[----:B------:R-:W-:Y:S01]  /*4250*/  IMAD.U32 R10, RZ, RZ, UR8 ;  /* 0x00000008ff0a7e24 */ /* 0x000fe2000f8e00ff */
[----:B------:R-:W-:Y:S05]  /*4260*/  MOV R11, UR9 ;  /* 0x00000009000b7c02 */ /* 0x000fea0008000f00 */
[----:B-----5:R3:W5:Y:S02]  /*4270*/  @P0 LDG.E R81, desc[UR40][R10.64] ;  /* 0x000000280a510981 */ /* 0x020764000c1e1900 */
[----:B-1-3--:R-:W-:Y:S07]  /*4280*/  @!P0 IMAD.U32 R81, RZ, RZ, UR7 ;  /* 0x00000007ff518e24 */ /* 0x00afee000f8e00ff */
.L_x_76:
[----:B-----5:R-:W-:Y:S01]  /*4290*/  @!P4 FSETP.EQ.AND P5, PT, R81, RZ, PT ;  /* 0x000000ff5100c20b */ /* 0x020fe20003fa2000 */
[----:B------:R-:W-:Y:S01]  /*42a0*/  @!UPT UIADD3 URZ, UPT, UPT, URZ, URZ, URZ ;  /* 0x000000fffffff290 */ /* 0x000fe2000fffe0ff */
[----:B------:R-:W-:Y:S11]  /*42b0*/  @!P4 BRA `(.L_x_77) ;  /* 0x000000000014c947 */ /* 0x000ff60003800000 */
[----:B------:R-:W-:Y:S02]  /*42c0*/  LOP3.LUT P0, RZ, R164, 0xff, RZ, 0xc0, !PT ;  /* 0x000000ffa4ff7812 */ /* 0x000fe4000780c0ff */
[----:B------:R-:W-:Y:S04]  /*42d0*/  PLOP3.LUT P5, PT, PT, PT, UP0, 0x80, 0x8 ;  /* 0x000000000008781c */ /* 0x000fe80003faf008 */
[----:B------:R-:W-:Y:S07]  /*42e0*/  PLOP3.LUT P5, PT, P5, PT, PT, 0x8, 0x80 ;  /* 0x000000000080781c */ /* 0x000fee0002fae170 */
[----:B------:R-:W-:Y:S11]  /*42f0*/  @P0 FSETP.EQ.AND P5, PT, R81, RZ, PT ;  /* 0x000000ff5100020b */ /* 0x000ff60003fa2000 */
[----:B------:R-:W-:Y:S02]  /*4300*/  @!UPT UIADD3 URZ, UPT, UPT, URZ, URZ, URZ ;  /* 0x000000fffffff290 */ /* 0x000fe4000fffe0ff */
.L_x_77:
[----:B------:R-:W3:Y:S01]  /*4310*/  SYNCS.PHASECHK.TRANS64.TRYWAIT P4, [UR6+0x88], R26 ;  /* 0x0000881aff0075a7 */ /* 0x000ee20008081106 */
[----:B------:R-:W-:Y:S01]  /*4320*/  @P3 SHF.R.U32.HI R27, RZ, 0x10, R21 ;  /* 0x00000010ff1b3819 */ /* 0x000fe20000011615 */
[----:B------:R-:W-:Y:S01]  /*4330*/  VIADD R29, R29, 0x1 ;  /* 0x000000011d1d7836 */ /* 0x000fe20000000000 */
[----:B------:R-:W5:Y:S08]  /*4340*/  LDC.64 R14, c[0x0][0xb10] ;  /* 0x0002c400ff0e7b82 */ /* 0x000f700000000a00 */
[----:B------:R-:W2:Y:S08]  /*4350*/  LDC.64 R10, c[0x0][0xb18] ;  /* 0x0002c600ff0a7b82 */ /* 0x000eb00000000a00 */
[----:B-1----:R-:W1:Y:S08]  /*4360*/  @!P1 LDC R0, c[0x0][0xb20] ;  /* 0x0002c800ff009b82 */ /* 0x002e700000000800 */
[----:B------:R-:W4:Y:S01]  /*4370*/  @!P1 LDC R3, c[0x0][0xb0c] ;  /* 0x0002c300ff039b82 */ /* 0x000f220000000800 */
[----:B-----5:R-:W-:Y:S05]  /*4380*/  @!P1 IMAD.HI.U32 R14, R13, R14, RZ ;  /* 0x0000000e0d0e9227 */ /* 0x020fea00078e00ff */
[----:B------:R-:W-:Y:S01]  /*4390*/  @!P1 SHF.R.U32.HI R14, RZ, R15, R14 ;  /* 0x0000000fff0e9219 */ /* 0x000fe2000001160e */
[----:B--2---:R-:W-:Y:S01]  /*43a0*/  @!P1 IMAD.HI.U32 R11, R8, R11, RZ ;  /* 0x0000000b080b9227 */ /* 0x004fe200078e00ff */
[----:B------:R-:W-:Y:S04]  /*43b0*/  @!P1 ISETP.NE.AND P0, PT, R10, 0x1, PT ;  /* 0x000000010a00980c */ /* 0x000fe80003f05270 */
[----:B-1----:R-:W-:Y:S02]  /*43c0*/  @!P1 SHF.R.U32.HI R9, RZ, R0, R11 ;  /* 0x00000000ff099219 */ /* 0x002fe4000001160b */
[----:B----4-:R-:W-:Y:S02]  /*43d0*/  @!P1 ISETP.NE.AND P2, PT, R3, 0x1, PT ;  /* 0x000000010300980c */ /* 0x010fe40003f45270 */
[----:B------:R-:W-:Y:S02]  /*43e0*/  @!P1 SEL R9, R8, R9, !P0 ;  /* 0x0000000908099207 */ /* 0x000fe40004000000 */
[----:B------:R-:W-:Y:S02]  /*43f0*/  ELECT P0, URZ, PT ;  /* 0x0000000000ff782f */ /* 0x000fe40003800000 */
[----:B------:R-:W-:Y:S05]  /*4400*/  @!P1 SEL R14, R13, R14, !P2 ;  /* 0x0000000e0d0e9207 */ /* 0x000fea0005000000 */
[----:B------:R-:W-:Y:S02]  /*4410*/  @!P1 IMAD.IADD R0, R9, 0x1, -R14 ;  /* 0x0000000109009824 */ /* 0x000fe400078e0a0e */
[----:B------:R-:W-:Y:S02]  /*4420*/  @!P1 IMAD.IADD R9, R14, 0x1, -R9 ;  /* 0x000000010e099824 */ /* 0x000fe400078e0a09 */
[----:B------:R-:W-:Y:S02]  /*4430*/  @!P1 IMAD R13, R0, R3, R13 ;  /* 0x00000003000d9224 */ /* 0x000fe400078e020d */
[----:B------:R-:W-:Y:S01]  /*4440*/  @!P1 IMAD R8, R9, R10, R8 ;  /* 0x0000000a09089224 */ /* 0x000fe200078e0208 */
[----:B---3--:R-:W-:Y:S06]  /*4450*/  @!P4 BRA `(.L_x_78) ;  /* 0x00000030000cc947 */ /* 0x008fec0003800000 */
.L_x_137:
[----:B------:R-:W-:Y:S01]  /*4460*/  PLOP3.LUT P5, PT, P5, P0, PT, 0xf2, 0x2f ;  /* 0x00000000002f781c */ /* 0x000fe20002fa1e72 */
[----:B------:R-:W-:Y:S01]  /*4470*/  UMOV UR14, 0x0 ;  /* 0x00000000000e7882 */ /* 0x000fe20000000000 */
[----:B------:R-:W-:Y:S01]  /*4480*/  LOP3.LUT R30, R30, 0x1, RZ, 0x3c, !PT ;  /* 0x000000011e1e7812 */ /* 0x000fe200078e3cff */
[----:B------:R-:W-:Y:S01]  /*4490*/  UMOV UR15, 0x10000000 ;  /* 0x10000000000f7882 */ /* 0x000fe20000000000 */
[----:B------:R-:W-:Y:S01]  /*44a0*/  UMOV UR12, UR36 ;  /* 0x00000024000c7c82 */ /* 0x000fe20008000000 */
[----:B------:R-:W-:Y:S08]  /*44b0*/  @P3 R2UR UR36, R27 ;  /* 0x000000001b2432ca */ /* 0x000ff000000e0000 */
[----:B-1----:R-:W-:Y:S01]  /*44c0*/  @!P5 IADD3 R3, P0, PT, R32, 0x580, RZ ;  /* 0x000005802003d810 */ /* 0x002fe20007f1e0ff */
[----:B------:R-:W-:Y:S01]  /*44d0*/  @!P5 IMAD.SHL.U32 R155, R155, 0x40, RZ ;  /* 0x000000409b9bd824 */ /* 0x000fe200078e00ff */
[----:B------:R-:W-:Y:S01]  /*44e0*/  VOTEU.ALL UP1, P5 ;  /* 0x0000000000ff7886 */ /* 0x000fe20002820000 */
[----:B------:R-:W-:Y:S01]  /*44f0*/  @!P5 IMAD.SHL.U32 R165, R165, 0x80, RZ ;  /* 0x00000080a5a5d824 */ /* 0x000fe200078e00ff */
[----:B------:R-:W-:Y:S01]  /*4500*/  @!P5 R2UR UR8, R3 ;  /* 0x000000000308d2ca */ /* 0x000fe200000e0000 */
[----:B------:R-:W-:Y:S01]  /*4510*/  @!P5 IMAD.X R0, RZ, RZ, R33, P0 ;  /* 0x000000ffff00d224 */ /* 0x000fe200000e0621 */
[----:B------:R-:W-:Y:S01]  /*4520*/  @!P5 R2UR UR10, R155 ;  /* 0x000000009b0ad2ca */ /* 0x000fe200000e0000 */
[----:B------:R-:W-:Y:S01]  /*4530*/  @!UP1 UIADD3 UR9, UPT, UPT, UR6, 0x80, URZ ;  /* 0x0000008006099890 */ /* 0x000fe2000fffe0ff */
[----:B------:R-:W-:Y:S01]  /*4540*/  @!P5 R2UR UR11, R165 ;  /* 0x00000000a50bd2ca */ /* 0x000fe200000e0000 */
[----:B------:R-:W-:Y:S01]  /*4550*/  IMAD.IADD R155, R8, 0x1, R143 ;  /* 0x00000001089b7824 */ /* 0x000fe200078e028f */
[----:B------:R-:W-:Y:S01]  /*4560*/  @!P5 R2UR UR7, R0 ;  /* 0x000000000007d2ca */ /* 0x000fe200000e0000 */
[----:B------:R-:W-:Y:S01]  /*4570*/  IMAD.IADD R165, R13, 0x1, R154 ;  /* 0x000000010da57824 */ /* 0x000fe200078e029a */
[C---:B------:R-:W-:Y:S04]  /*4580*/  ISETP.NE.AND P0, PT, R29.reuse, 0x2, PT ;  /* 0x000000021d00780c */ /* 0x040fe80003f05270 */
[----:B------:R-:W-:Y:S01]  /*4590*/  SEL R3, RZ, 0x1, P0 ;  /* 0x00000001ff037807 */ /* 0x000fe20000000000 */
[----:B------:R-:W-:Y:S01]  /*45a0*/  IMAD.U32 R10, RZ, RZ, UR8 ;  /* 0x00000008ff0a7e24 */ /* 0x000fe2000f8e00ff */
[----:B------:R-:W-:Y:S01]  /*45b0*/  @!UP1 UIADD3 UR8, UPT, UPT, UR6, 0x200, URZ ;  /* 0x0000020006089890 */ /* 0x000fe2000fffe0ff */
[----:B------:R-:W-:Y:S01]  /*45c0*/  SEL R29, R29, RZ, P0 ;  /* 0x000000ff1d1d7207 */ /* 0x000fe20000000000 */
[----:B------:R-:W-:Y:S01]  /*45d0*/  VOTEU.ALL UP1, P5 ;  /* 0x0000000000ff7886 */ /* 0x000fe20002820000 */
[----:B------:R-:W-:Y:S02]  /*45e0*/  LOP3.LUT R28, R28, R3, RZ, 0x3c, !PT ;  /* 0x000000031c1c7212 */ /* 0x000fe400078e3cff */
[----:B------:R-:W-:Y:S01]  /*45f0*/  IMAD.U32 R11, RZ, RZ, UR7 ;  /* 0x00000007ff0b7e24 */ /* 0x000fe2000f8e00ff */
[----:B------:R-:W-:Y:S04]  /*4600*/  @!P5 R2UR UR16, R10 ;  /* 0x000000000a10d2ca */ /* 0x000fe800000e0000 */
[----:B------:R-:W-:Y:S11]  /*4610*/  @!P5 R2UR UR17, R11 ;  /* 0x000000000b11d2ca */ /* 0x000ff600000e0000 */
[----:B------:R-:W-:Y:S02]  /*4620*/  @!UPT UIADD3 URZ, UPT, UPT, URZ, URZ, URZ ;  /* 0x000000fffffff290 */ /* 0x000fe4000fffe0ff */
[----:B------:R3:W-:Y:S01]  /*4630*/  @!UP1 UTMALDG.3D [UR8], [UR16], desc[UR14] ;  /* 0x00000e08100095b4 */ /* 0x0007e20008011000 */
[----:B------:R3:W-:Y:S01]  /*4640*/  @!P5 SYNCS.ARRIVE.TRANS64.RED.A0TR RZ, [UR6+0x80], R25 ;  /* 0x00008019ffffd9a7 */ /* 0x0007e20008300406 */
[----:B------:R-:W-:Y:S01]  /*4650*/  UPLOP3.LUT UP1, UPT, UPT, UPT, UPT, 0x80, 0x8 ;  /* 0x000000000008789c */ /* 0x000fe20003f2f070 */
[----:B------:R-:W-:Y:S01]  /*4660*/  SYNCS.ARRIVE.TRANS64.RED.A1T0 RZ, [UR37], RZ ;  /* 0x000000ffffff79a7 */ /* 0x000fe20008100425 */
[----:B------:R-:W-:Y:S09]  /*4670*/  @P3 BRA `(.L_x_79) ;  /* 0xfffffff400b43947 */ /* 0x000ff2000383ffff */
[----:B------:R-:W-:Y:S07]  /*4680*/  MOV R0, UR6 ;  /* 0x0000000600007c02 */ /* 0x000fee0008000f00 */
.L_x_80:
[----:B-1----:R-:W-:-:S04]  /*4690*/  SHF.L.U32 R3, R30, 0x1f, RZ ;  /* 0x0000001f1e037819 */ /* 0x002fc800000006ff */
[----:B------:R1:W2:Y:S03]  /*46a0*/  SYNCS.PHASECHK.TRANS64.TRYWAIT P0, [R0+URZ+0x88], R3 ;  /* 0x00008803000075a7 */ /* 0x0002a600080011ff */
[----:B--2---:R-:W-:Y:S05]  /*46b0*/  @!P0 NANOSLEEP.SYNCS 0x989680 ;  /* 0x009896800000895d */ /* 0x004fea0003900000 */
[----:B------:R-:W2:Y:S02]  /*46c0*/  @!P0 SYNCS.PHASECHK.TRANS64 P0, [R0+URZ+0x88], R3 ;  /* 0x00008803000085a7 */ /* 0x000ea400080010ff */
[----:B--23--:R-:W-:Y:S05]  /*46d0*/  @P0 EXIT ;  /* 0x000000000000094d */ /* 0x00cfea0003800000 */
[----:B------:R-:W-:Y:S05]  /*46e0*/  BRA `(.L_x_80) ;  /* 0xfffffffc00e87947 */ /* 0x000fea000383ffff */
.L_x_71:
[----:B------:R-:W-:-:S06]  /*46f0*/  UISETP.GE.AND UP1, UPT, UR8, 0x4, UPT ;  /* 0x000000040800788c */ /* 0x000fcc000bf26270 */
[----:B------:R-:W-:-:S13]  /*4700*/  PLOP3.LUT P0, PT, PT, PT, UP1, 0x80, 0x8 ;  /* 0x000000000008781c */ /* 0x000fda0003f0f018 */
[----:B------:R-:W-:Y:S05]  /*4710*/  @!P0 EXIT ;  /* 0x000000000000894d */ /* 0x000fea0003800000 */
[----:B------:R-:W-:Y:S01]  /*4720*/  BAR.SYNC.DEFER_BLOCKING 0x6, 0xa0 ;  /* 0x0182800000007b1d */ /* 0x000fe20000010000 */
[C---:B------:R-:W-:Y:S02]  /*4730*/  IMAD.SHL.U32 R3, R166.reuse, 0x40, RZ ;  /* 0x00000040a6037824 */ /* 0x040fe400078e00ff */
[----:B------:R-:W-:Y:S02]  /*4740*/  HFMA2 R76, -RZ, RZ, 0, 0 ;  /* 0x00000000ff4c7431 */ /* 0x000fe400000001ff */
[C---:B------:R-:W-:Y:S01]  /*4750*/  IMAD.SHL.U32 R168, R166.reuse, 0x8, RZ ;  /* 0x00000008a6a87824 */ /* 0x040fe200078e00ff */
[----:B------:R-:W-:Y:S01]  /*4760*/  CS2R R174, SRZ ;  /* 0x0000000000ae7805 */ /* 0x000fe2000001ff00 */
[----:B------:R-:W-:Y:S01]  /*4770*/  IMAD.U32 R79, R166, 0x10000, RZ ;  /* 0x00010000a64f7824 */ /* 0x000fe200078e00ff */
[----:B------:R-:W-:Y:S01]  /*4780*/  UMOV UR43, 0x400 ;  /* 0x00000400002b7882 */ /* 0x000fe20000000000 */
[----:B------:R-:W-:Y:S01]  /*4790*/  LOP3.LUT R5, R3, 0x180, RZ, 0xc0, !PT ;  /* 0x0000018003057812 */ /* 0x000fe200078ec0ff */
[----:B------:R-:W-:Y:S01]  /*47a0*/  ULEA UR43, UR37, UR43, 0x18 ;  /* 0x0000002b252b7291 */ /* 0x000fe2000f8ec0ff */
[----:B------:R-:W1:Y:S01]  /*47b0*/  LDC R167, c[0x0][0x370] ;  /* 0x0000dc00ffa77b82 */ /* 0x000e620000000800 */
[----:B------:R-:W-:Y:S01]  /*47c0*/  LOP3.LUT R79, R79, 0x600000, RZ, 0xc0, !PT ;  /* 0x006000004f4f7812 */ /* 0x000fe200078ec0ff */
[----:B------:R-:W-:Y:S01]  /*47d0*/  IMAD.MOV.U32 R181, RZ, RZ, RZ ;  /* 0x000000ffffb57224 */ /* 0x000fe200078e00ff */
[----:B------:R-:W-:Y:S01]  /*47e0*/  LOP3.LUT R168, R5, 0x30, R168, 0xf8, !PT ;  /* 0x0000003005a87812 */ /* 0x000fe200078ef8a8 */
[----:B------:R-:W-:Y:S01]  /*47f0*/  UIADD3 UR4, UPT, UPT, UR43, 0x2200, URZ ;  /* 0x000022002b047890 */ /* 0x000fe2000fffe0ff */
[----:B------:R-:W-:Y:S01]  /*4800*/  IMAD.MOV.U32 R173, RZ, RZ, RZ ;  /* 0x000000ffffad7224 */ /* 0x000fe200078e00ff */
[----:B------:R-:W2:Y:S01]  /*4810*/  LDCU.64 UR46, c[0x0][0x348] ;  /* 0x00006900ff2e77ac */ /* 0x000ea20008000a00 */
[----:B------:R-:W-:Y:S01]  /*4820*/  LOP3.LUT R168, R168, 0x1e40, R3, 0xf8, !PT ;  /* 0x00001e40a8a87812 */ /* 0x000fe200078ef803 */
[----:B------:R-:W4:Y:S01]  /*4830*/  LDC R74, c[0x0][0xb0c] ;  /* 0x0002c300ff4a7b82 */ /* 0x000f220000000800 */
[----:B------:R-:W-:Y:S01]  /*4840*/  IMAD.SHL.U32 R3, R166, 0x10, RZ ;  /* 0x00000010a6037824 */ /* 0x000fe200078e00ff */
[----:B------:R-:W-:Y:S01]  /*4850*/  MOV R179, UR4 ;  /* 0x0000000400b37c02 */ /* 0x000fe20008000f00 */
[----:B------:R-:W1:Y:S03]  /*4860*/  LDCU.64 UR38, c[0x0][0x888] ;  /* 0x00011100ff2677ac */ /* 0x000e660008000a00 */
[C---:B------:R-:W-:Y:S01]  /*4870*/  LOP3.LUT R5, R3.reuse, 0x20, RZ, 0xc0, !PT ;  /* 0x0000002003057812 */ /* 0x040fe200078ec0ff */
[----:B------:R-:W3:Y:S01]  /*4880*/  LDS R0, [UR43+0x150] ;  /* 0x0001502bff007984 */ /* 0x000ee20008000800 */
[----:B------:R-:W1:Y:S01]  /*4890*/  LDC R170, c[0x0][0xb20] ;  /* 0x0002c800ffaa7b82 */ /* 0x000e620000000800 */
[----:B------:R-:W-:Y:S01]  /*48a0*/  LOP3.LUT R3, R3, 0x40, RZ, 0xc0, !PT ;  /* 0x0000004003037812 */ /* 0x000fe200078ec0ff */
[----:B------:R-:W-:-:S06]  /*48b0*/  UIADD3 UR42, UPT, UPT, UR43, 0x200, URZ ;  /* 0x000002002b2a7890 */ /* 0x000fcc000fffe0ff */
[----:B------:R-:W1:Y:S08]  /*48c0*/  LDC R73, c[0x0][0xb30] ;  /* 0x0002cc00ff497b82 */ /* 0x000e700000000800 */
[----:B------:R-:W1:Y:S08]  /*48d0*/  LDC.64 R152, c[0x0][0xb10] ;  /* 0x0002c400ff987b82 */ /* 0x000e700000000a00 */
[----:B------:R-:W1:Y:S08]  /*48e0*/  LDC.64 R70, c[0x0][0xb18] ;  /* 0x0002c600ff467b82 */ /* 0x000e700000000a00 */
[----:B------:R-:W1:Y:S01]  /*48f0*/  LDC.64 R148, c[0x0][0x888] ;  /* 0x00022200ff947b82 */ /* 0x000e620000000a00 */
[----:B---3--:R-:W-:-:S07]  /*4900*/  IMAD.IADD R79, R0, 0x1, R79 ;  /* 0x00000001004f7824 */ /* 0x008fce00078e024f */
[----:B------:R-:W3:Y:S01]  /*4910*/  LDC.64 R68, c[0x0][0xb28] ;  /* 0x0002ca00ff447b82 */ /* 0x000ee20000000a00 */
[----:B------:R-:W-:-:S05]  /*4920*/  VIADD R0, R168, UR43 ;  /* 0x0000002ba8007c36 */ /* 0x000fca0008000000 */
[--C-:B------:R-:W-:Y:S02]  /*4930*/  IADD3 R178, PT, PT, -R5, 0x200, R0.reuse ;  /* 0x0000020005b27810 */ /* 0x100fe40007ffe100 */
[----:B------:R-:W1:Y:S01]  /*4940*/  LDC.64 R150, c[0x0][0x890] ;  /* 0x00022400ff967b82 */ /* 0x000e620000000a00 */
[----:B------:R-:W-:Y:S02]  /*4950*/  IADD3 R177, PT, PT, -R3, 0x200, R0 ;  /* 0x0000020003b17810 */ /* 0x000fe40007ffe100 */
[----:B------:R-:W-:-:S05]  /*4960*/  IMAD.IADD R176, R178, 0x1, -R3 ;  /* 0x00000001b2b07824 */ /* 0x000fca00078e0a03 */
[----:B------:R-:W1:Y:S08]  /*4970*/  LDC.64 R146, c[0x0][0x8b0] ;  /* 0x00022c00ff927b82 */ /* 0x000e700000000a00 */
[----:B------:R-:W1:Y:S08]  /*4980*/  LDC.64 R144, c[0x0][0x8a8] ;  /* 0x00022a00ff907b82 */ /* 0x000e700000000a00 */
[----:B--2-4-:R-:W1:Y:S02]  /*4990*/  LDC R172, c[0x0][0x374] ;  /* 0x0000dd00ffac7b82 */ /* 0x014e640000000800 */
.L_x_98:
[C---:B------:R-:W-:Y:S02]  /*49a0*/  LEA R0, R181.reuse, UR43, 0x3 ;  /* 0x0000002bb5007c11 */ /* 0x040fe4000f8e18ff */
[----:B------:R-:W-:Y:S02]  /*49b0*/  SHF.L.U32 R3, R174, 0x1f, RZ ;  /* 0x0000001fae037819 */ /* 0x000fe400000006ff */
[----:B------:R-:W-:Y:S02]  /*49c0*/  LEA R16, R181, UR43, 0x4 ;  /* 0x0000002bb5107c11 */ /* 0x000fe4000f8e20ff */
[----:B--2---:R-:W2:Y:S02]  /*49d0*/  SYNCS.PHASECHK.TRANS64.TRYWAIT P0, [R0+URZ+0xa0], R3 ;  /* 0x0000a003000075a7 */ /* 0x004ea400080011ff */
[----:B-12---:R-:W-:Y:S05]  /*49e0*/  @!P0 BRA `(.L_x_81) ;  /* 0x0000002800c08947 */ /* 0x006fea0003800000 */
.L_x_138:
[----:B------:R-:W4:Y:S01]  /*49f0*/  LDC.64 R12, c[0x0][0xb10] ;  /* 0x0002c400ff0c7b82 */ /* 0x000f220000000a00 */
[----:B------:R-:W3:Y:S01]  /*4a00*/  LDS.128 R16, [R16+0x130] ;  /* 0x0001300010107984 */ /* 0x000ee20000000c00 */
[----:B-1----:R-:W-:Y:S01]  /*4a10*/  ISETP.NE.AND P1, PT, R73, 0x1, PT ;  /* 0x000000014900780c */ /* 0x002fe20003f25270 */
[----:B--2---:R-:W-:Y:S01]  /*4a20*/  VIADD R0, R0, 0xb0 ;  /* 0x000000b000007836 */ /* 0x004fe20000000000 */
[----:B------:R-:W-:Y:S04]  /*4a30*/  ISETP.GE.AND P0, PT, R72, 0x1, PT ;  /* 0x000000014800780c */ /* 0x000fe80003f06270 */
[----:B------:R-:W1:Y:S01]  /*4a40*/  LDC.64 R10, c[0x0][0xb18] ;  /* 0x0002c600ff0a7b82 */ /* 0x000e620000000a00 */
[----:B------:R-:W-:Y:S01]  /*4a50*/  PRMT R0, RZ, 0x654, R0 ;  /* 0x00000654ff007816 */ /* 0x000fe20000000000 */
[----:B------:R-:W-:Y:S01]  /*4a60*/  @!PT LDS RZ, [RZ] ;  /* 0x00000000fffff984 */ /* 0x000fe20000000800 */
[----:B------:R-:W-:Y:S01]  /*4a70*/  @!PT LDS RZ, [RZ] ;  /* 0x00000000fffff984 */ /* 0x000fe20000000800 */
[----:B------:R-:W-:Y:S01]  /*4a80*/  @!PT LDS RZ, [RZ] ;  /* 0x00000000fffff984 */ /* 0x000fe20000000800 */
[----:B------:R-:W-:Y:S01]  /*4a90*/  @!PT LDS RZ, [RZ] ;  /* 0x00000000fffff984 */ /* 0x000fe20000000800 */
[----:B------:R2:W-:Y:S06]  /*4aa0*/  MEMBAR.ALL.CTA ;  /* 0x0000000000007992 */ /* 0x0005ec0000008000 */
[----:B--2---:R-:W2:Y:S01]  /*4ab0*/  FENCE.VIEW.ASYNC.S ;  /* 0x00000000000073c6 */ /* 0x004ea20000000000 */
[----:B------:R-:W1:Y:S08]  /*4ac0*/  @!P1 LDC R14, c[0x0][0xb20] ;  /* 0x0002c800ff0e9b82 */ /* 0x000e700000000800 */
[----:B------:R-:W1:Y:S01]  /*4ad0*/  @!P1 LDC R9, c[0x0][0xb0c] ;  /* 0x0002c300ff099b82 */ /* 0x000e620000000800 */
[----:B--2---:R2:W-:Y:S01]  /*4ae0*/  SYNCS.ARRIVE.TRANS64.RED.A1T0 RZ, [R0+URZ], RZ ;  /* 0x000000ff00ff79a7 */ /* 0x0045e200081004ff */
[----:B---3--:R-:W-:Y:S04]  /*4af0*/  LOP3.LUT P4, RZ, R18, 0x1, RZ, 0xc0, !PT ;  /* 0x0000000112ff7812 */ /* 0x008fe8000788c0ff */
[----:B------:R-:W-:Y:S09]  /*4b00*/  P2R R180, PR, RZ, 0x10 ;  /* 0x00000010ffb47803 */ /* 0x000ff20000000000 */
[----:B------:R-:W-:Y:S02]  /*4b10*/  @P4 MOV R77, R16 ;  /* 0x00000010004d4202 */ /* 0x000fe40000000f00 */
[----:B------:R-:W-:Y:S01]  /*4b20*/  @P4 LOP3.LUT R75, R17, 0xffff, RZ, 0xc0, !PT ;  /* 0x0000ffff114b4812 */ /* 0x000fe200078ec0ff */
[----:B--2-4-:R-:W-:Y:S06]  /*4b30*/  @!P0 BRA `(.L_x_82) ;  /* 0x0000000000a48947 */ /* 0x014fec0003800000 */
[----:B------:R-:W-:Y:S01]  /*4b40*/  IMAD.HI.U32 R21, R172, R71, RZ ;  /* 0x00000047ac157227 */ /* 0x000fe200078e00ff */
[----:B------:R-:W-:Y:S02]  /*4b50*/  ISETP.NE.AND P0, PT, R70, 0x1, PT ;  /* 0x000000014600780c */ /* 0x000fe40003f05270 */
[----:B------:R-:W-:Y:S01]  /*4b60*/  ISETP.NE.AND P2, PT, R72, 0x1, PT ;  /* 0x000000014800780c */ /* 0x000fe20003f45270 */
[----:B------:R-:W-:Y:S01]  /*4b70*/  IMAD.HI.U32 R20, R167, R152, RZ ;  /* 0x00000098a7147227 */ /* 0x000fe200078e00ff */
[----:B------:R-:W-:Y:S02]  /*4b80*/  SHF.R.U32.HI R21, RZ, R170, R21 ;  /* 0x000000aaff157219 */ /* 0x000fe40000011615 */
[----:B------:R-:W-:Y:S01]  /*4b90*/  ISETP.NE.AND P3, PT, R74, 0x1, PT ;  /* 0x000000014a00780c */ /* 0x000fe20003f65270 */
[----:B------:R-:W-:Y:S01]  /*4ba0*/  IMAD.HI.U32 R24, R77, R152, RZ ;  /* 0x000000984d187227 */ /* 0x000fe200078e00ff */
[----:B------:R-:W-:Y:S02]  /*4bb0*/  SHF.R.U32.HI R20, RZ, R153, R20 ;  /* 0x00000099ff147219 */ /* 0x000fe40000011614 */
[----:B------:R-:W-:Y:S01]  /*4bc0*/  SEL R3, R172, R21, !P0 ;  /* 0x00000015ac037207 */ /* 0x000fe20004000000 */
[----:B------:R-:W-:Y:S01]  /*4bd0*/  IMAD.HI.U32 R21, R75, R71, RZ ;  /* 0x000000474b157227 */ /* 0x000fe200078e00ff */
[----:B------:R-:W-:Y:S02]  /*4be0*/  SEL R7, R167, R20, !P3 ;  /* 0x00000014a7077207 */ /* 0x000fe40005800000 */
[----:B------:R-:W-:Y:S01]  /*4bf0*/  SHF.R.U32.HI R24, RZ, R153, R24 ;  /* 0x00000099ff187219 */ /* 0x000fe20000011618 */
[-C--:B------:R-:W-:Y:S04]  /*4c00*/  IMAD.HI.U32 R20, R3, R68.reuse, RZ ;  /* 0x0000004403147227 */ /* 0x080fe800078e00ff */
[----:B------:R-:W-:Y:S01]  /*4c10*/  IMAD.HI.U32 R22, R7, R68, RZ ;  /* 0x0000004407167227 */ /* 0x000fe200078e00ff */
[-C--:B------:R-:W-:Y:S02]  /*4c20*/  @P2 SHF.R.U32.HI R3, RZ, R69.reuse, R20 ;  /* 0x00000045ff032219 */ /* 0x080fe40000011614 */
[----:B------:R-:W-:Y:S02]  /*4c30*/  SHF.R.U32.HI R20, RZ, R170, R21 ;  /* 0x000000aaff147219 */ /* 0x000fe40000011615 */
[----:B------:R-:W-:Y:S01]  /*4c40*/  @P2 SHF.R.U32.HI R7, RZ, R69, R22 ;  /* 0x00000045ff072219 */ /* 0x000fe20000011616 */
[C---:B------:R-:W-:Y:S01]  /*4c50*/  IMAD R2, R72.reuse, R3, RZ ;  /* 0x0000000348027224 */ /* 0x040fe200078e02ff */
[----:B------:R-:W-:Y:S02]  /*4c60*/  SEL R5, R75, R20, !P0 ;  /* 0x000000144b057207 */ /* 0x000fe40004000000 */
[----:B------:R-:W-:Y:S01]  /*4c70*/  SEL R3, R77, R24, !P3 ;  /* 0x000000184d037207 */ /* 0x000fe20005800000 */
[----:B------:R-:W-:Y:S01]  /*4c80*/  IMAD R4, R72, R7, RZ ;  /* 0x0000000748047224 */ /* 0x000fe200078e02ff */
[C---:B------:R-:W-:Y:S01]  /*4c90*/  ISETP.GE.AND P0, PT, R5.reuse, R2, PT ;  /* 0x000000020500720c */ /* 0x040fe20003f06270 */
[----:B------:R-:W-:Y:S03]  /*4ca0*/  IMAD.HI.U32 R6, R5, R68, RZ ;  /* 0x0000004405067227 */ /* 0x000fe600078e00ff */
[----:B------:R-:W-:Y:S01]  /*4cb0*/  ISETP.GE.OR P0, PT, R3, R4, P0 ;  /* 0x000000040300720c */ /* 0x000fe20000706670 */
[----:B------:R-:W-:Y:S01]  /*4cc0*/  IMAD.MOV R4, RZ, RZ, -R3 ;  /* 0x000000ffff047224 */ /* 0x000fe200078e0a03 */
[-C--:B------:R-:W-:Y:S03]  /*4cd0*/  SHF.R.U32.HI R6, RZ, R69.reuse, R6 ;  /* 0x00000045ff067219 */ /* 0x080fe60000011606 */
[----:B------:R-:W-:Y:S01]  /*4ce0*/  IMAD R77, R74, R4, R77 ;  /* 0x000000044a4d7224 */ /* 0x000fe200078e024d */
[----:B------:R-:W-:Y:S05]  /*4cf0*/  SEL R15, R5, R6, !P2 ;  /* 0x00000006050f7207 */ /* 0x000fea0005000000 */
[----:B------:R-:W-:Y:S02]  /*4d00*/  IMAD.MOV R6, RZ, RZ, -R15 ;  /* 0x000000ffff067224 */ /* 0x000fe400078e0a0f */
[C---:B------:R-:W-:Y:S04]  /*4d10*/  @!P0 IMAD.HI.U32 R2, R3.reuse, R68, RZ ;  /* 0x0000004403028227 */ /* 0x040fe800078e00ff */
[----:B------:R-:W-:Y:S01]  /*4d20*/  IMAD R6, R72, R6, R5 ;  /* 0x0000000648067224 */ /* 0x000fe200078e0205 */
[----:B------:R-:W-:Y:S04]  /*4d30*/  @!P0 SHF.R.U32.HI R2, RZ, R69, R2 ;  /* 0x00000045ff028219 */ /* 0x000fe80000011602 */
[----:B------:R-:W-:Y:S02]  /*4d40*/  @!P0 SEL R0, R3, R2, !P2 ;  /* 0x0000000203008207 */ /* 0x000fe40005000000 */
[----:B------:R-:W-:Y:S02]  /*4d50*/  IADD3 R2, PT, PT, -R5, RZ, RZ ;  /* 0x000000ff05027210 */ /* 0x000fe40007ffe1ff */
[----:B------:R-:W-:Y:S01]  /*4d60*/  @!P0 IADD3 R8, PT, PT, R15, -R0, RZ ;  /* 0x800000000f088210 */ /* 0x000fe20007ffe0ff */
[----:B------:R-:W-:Y:S02]  /*4d70*/  @!P0 IMAD R0, R7, R6, R0 ;  /* 0x0000000607008224 */ /* 0x000fe400078e0200 */
[----:B------:R-:W-:Y:S02]  /*4d80*/  IMAD R75, R70, R2, R75 ;  /* 0x00000002464b7224 */ /* 0x000fe400078e024b */
[----:B------:R-:W-:Y:S02]  /*4d90*/  @!P0 IMAD R5, R8, R72, R3 ;  /* 0x0000004808058224 */ /* 0x000fe400078e0203 */
[----:B------:R-:W-:Y:S04]  /*4da0*/  @!P0 IMAD.MOV.U32 R3, RZ, RZ, R0 ;  /* 0x000000ffff038224 */ /* 0x000fe800078e0000 */
[----:B------:R-:W-:Y:S02]  /*4db0*/  IMAD R77, R3, R74, R77 ;  /* 0x0000004a034d7224 */ /* 0x000fe400078e024d */
[----:B------:R-:W-:Y:S07]  /*4dc0*/  IMAD R75, R5, R70, R75 ;  /* 0x00000046054b7224 */ /* 0x000fee00078e024b */
.L_x_82:
[----:B------:R-:W-:Y:S01]  /*4dd0*/  @!P1 IMAD.HI.U32 R0, R77, R12, RZ ;  /* 0x0000000c4d009227 */ /* 0x000fe200078e00ff */
[----:B-1----:R-:W-:Y:S01]  /*4de0*/  @!P1 ISETP.NE.AND P0, PT, R10, 0x1, PT ;  /* 0x000000010a00980c */ /* 0x002fe20003f05270 */
[----:B------:R-:W-:Y:S01]  /*4df0*/  ULOP3.LUT UP0, URZ, UR42, 0x1b0, URZ, 0xc0, !UPT ;  /* 0x000001b02aff7892 */ /* 0x000fe2000f80c0ff */
[----:B------:R-:W-:Y:S01]  /*4e00*/  @!P1 ISETP.NE.AND P2, PT, R9, 0x1, PT ;  /* 0x000000010900980c */ /* 0x000fe20003f45270 */
[----:B------:R-:W-:Y:S01]  /*4e10*/  @!P1 IMAD.HI.U32 R3, R75, R11, RZ ;  /* 0x0000000b4b039227 */ /* 0x000fe200078e00ff */
[----:B------:R-:W-:Y:S02]  /*4e20*/  @!P1 SHF.R.U32.HI R0, RZ, R13, R0 ;  /* 0x0000000dff009219 */ /* 0x000fe40000011600 */
[----:B------:R-:W-:Y:S01]  /*4e30*/  @P4 SHF.R.U32.HI R171, RZ, 0x10, R17 ;  /* 0x00000010ffab4819 */ /* 0x000fe20000011611 */
[----:B------:R-:W-:Y:S01]  /*4e40*/  VIADD R181, R181, 0x1 ;  /* 0x00000001b5b57836 */ /* 0x000fe20000000000 */
[----:B------:R-:W-:Y:S02]  /*4e50*/  @!P1 SHF.R.U32.HI R2, RZ, R14, R3 ;  /* 0x0000000eff029219 */ /* 0x000fe40000011603 */
[----:B------:R-:W-:Y:S02]  /*4e60*/  @!P1 SEL R3, R77, R0, !P2 ;  /* 0x000000004d039207 */ /* 0x000fe40005000000 */
[----:B------:R-:W-:Y:S05]  /*4e70*/  @!P1 SEL R2, R75, R2, !P0 ;  /* 0x000000024b029207 */ /* 0x000fea0004000000 */
[----:B------:R-:W-:Y:S02]  /*4e80*/  @!P1 IMAD.IADD R0, R2, 0x1, -R3 ;  /* 0x0000000102009824 */ /* 0x000fe400078e0a03 */
[----:B------:R-:W-:Y:S02]  /*4e90*/  @!P1 IMAD.IADD R2, R3, 0x1, -R2 ;  /* 0x0000000103029824 */ /* 0x000fe400078e0a02 */
[----:B------:R-:W-:Y:S02]  /*4ea0*/  @!P1 IMAD R77, R0, R9, R77 ;  /* 0x00000009004d9224 */ /* 0x000fe400078e024d */
[----:B------:R-:W-:Y:S01]  /*4eb0*/  @!P1 IMAD R75, R2, R10, R75 ;  /* 0x0000000a024b9224 */ /* 0x000fe200078e024b */
[----:B------:R-:W-:Y:S06]  /*4ec0*/  BRA.U !UP0, `(.L_x_83) ;  /* 0x0000000108407547 */ /* 0x000fec000b800000 */
[----:B------:R-:W1:Y:S01]  /*4ed0*/  LDCU.64 UR8, c[0x4][0x80] ;  /* 0x01001000ff0877ac */ /* 0x000e620008000a00 */
[----:B------:R-:W-:Y:S01]  /*4ee0*/  MOV R3, 0x0 ;  /* 0x0000000000037802 */ /* 0x000fe20000000f00 */
[----:B------:R-:W-:Y:S02]  /*4ef0*/  HFMA2 R12, -RZ, RZ, 0, 5.9604644775390625e-08 ;  /* 0x00000001ff0c7431 */ /* 0x000fe400000001ff */
[----:B------:R-:W-:Y:S02]  /*4f00*/  IMAD.MOV.U32 R8, RZ, RZ, 0x70 ;  /* 0x00000070ff087424 */ /* 0x000fe400078e00ff */
[----:B------:R-:W-:Y:S01]  /*4f10*/  IMAD.MOV.U32 R13, RZ, RZ, RZ ;  /* 0x000000ffff0d7224 */ /* 0x000fe200078e00ff */
[----:B------:R-:W2:Y:S01]  /*4f20*/  LDCU.64 UR6, c[0x4][0x88] ;  /* 0x01001100ff0677ac */ /* 0x000ea20008000a00 */
[----:B------:R-:W3:Y:S01]  /*4f30*/  LDC.64 R2, c[0x4][R3] ;  /* 0x0100000003027b82 */ /* 0x000ee20000000a00 */
[----:B------:R-:W4:Y:S01]  /*4f40*/  LDCU.64 UR4, c[0x4][0x8] ;  /* 0x01000100ff0477ac */ /* 0x000f220008000a00 */
[----:B-1----:R-:W-:Y:S01]  /*4f50*/  MOV R5, UR9 ;  /* 0x0000000900057c02 */ /* 0x002fe20008000f00 */
[----:B------:R-:W-:Y:S01]  /*4f60*/  IMAD.U32 R4, RZ, RZ, UR8 ;  /* 0x00000008ff047e24 */ /* 0x000fe2000f8e00ff */
[----:B--2---:R-:W-:Y:S01]  /*4f70*/  MOV R7, UR7 ;  /* 0x0000000700077c02 */ /* 0x004fe20008000f00 */
[----:B------:R-:W-:Y:S01]  /*4f80*/  IMAD.U32 R6, RZ, RZ, UR6 ;  /* 0x00000006ff067e24 */ /* 0x000fe2000f8e00ff */
[----:B----4-:R-:W-:Y:S01]  /*4f90*/  MOV R11, UR5 ;  /* 0x00000005000b7c02 */ /* 0x010fe20008000f00 */
[----:B------:R-:W-:Y:S02]  /*4fa0*/  IMAD.U32 R10, RZ, RZ, UR4 ;  /* 0x00000004ff0a7e24 */ /* 0x000fe4000f8e00ff */
[----:B------:R-:W-:Y:S07]  /*4fb0*/  LEPC R20, `(.L_x_83) ;  /* 0x000000001014794e */ /* 0x000fee0000000000 */
[----:B---3-5:R-:W-:Y:S05]  /*4fc0*/  CALL.ABS.NOINC R2 ;  /* 0x0000000002007343 */ /* 0x028fea0003c00000 */
.L_x_83:
[----:B------:R-:W-:Y:S01]  /*4fd0*/  LOP3.LUT P0, RZ, R179, 0x1b0, RZ, 0xc0, !PT ;  /* 0x000001b0b3ff7812 */ /* 0x000fe2000780c0ff */
[----:B------:R-:W-:Y:S11]  /*4fe0*/  BSSY.RECONVERGENT B6, `(.L_x_84) ;  /* 0x0000013000067945 */ /* 0x000ff60003800200 */
[----:B------:R-:W-:Y:S01]  /*4ff0*/  @!UPT UIADD3 URZ, UPT, UPT, URZ, URZ, URZ ;  /* 0x000000fffffff290 */ /* 0x000fe2000fffe0ff */
[----:B------:R-:W-:Y:S05]  /*5000*/  @!P0 BRA `(.L_x_85) ;  /* 0x0000000000408947 */ /* 0x000fea0003800000 */
        /* <DEDUP_REMOVED lines=16> */
.L_x_85:
[----:B------:R-:W-:Y:S05]  /*5110*/  BSYNC.RECONVERGENT B6 ;  /* 0x0000000000067941 */ /* 0x000fea0003800200 */
.L_x_84:
[----:B------:R-:W-:Y:S01]  /*5120*/  ISETP.NE.U32.AND P3, PT, R150, RZ, PT ;  /* 0x000000ff9600720c */ /* 0x000fe20003f65070 */
[----:B------:R-:W-:Y:S01]  /*5130*/  UISETP.NE.AND UP1, UPT, UR44, URZ, UPT ;  /* 0x000000ff2c00728c */ /* 0x000fe2000bf25270 */
[----:B------:R-:W-:Y:S02]  /*5140*/  ISETP.NE.U32.AND P4, PT, R146, RZ, PT ;  /* 0x000000ff9200720c */ /* 0x000fe40003f85070 */
[----:B------:R-:W-:Y:S02]  /*5150*/  ISETP.NE.AND.EX P3, PT, R151, RZ, PT, P3 ;  /* 0x000000ff9700720c */ /* 0x000fe40003f65330 */
[----:B------:R-:W-:Y:S02]  /*5160*/  PLOP3.LUT P1, PT, PT, PT, PT, 0x8, 0x80 ;  /* 0x000000000080781c */ /* 0x000fe40003f2e170 */
[----:B------:R-:W-:Y:S02]  /*5170*/  PLOP3.LUT P0, PT, PT, PT, UP1, 0x80, 0x8 ;  /* 0x000000000008781c */ /* 0x000fe40003f0f018 */
[----:B------:R-:W-:Y:S02]  /*5180*/  ISETP.NE.AND.EX P4, PT, R147, RZ, PT, P4 ;  /* 0x000000ff9300720c */ /* 0x000fe40003f85340 */
[----:B------:R-:W1:Y:S09]  /*5190*/  @UP1 LDCU.64 UR4, c[0x0][0x888] ;  /* 0x00011100ff0417ac */ /* 0x000e720008000a00 */
[----:B------:R-:W-:Y:S01]  /*51a0*/  @P0 PLOP3.LUT P1, PT, P3, PT, PT, 0x80, 0x8 ;  /* 0x000000000008081c */ /* 0x000fe20001f2f070 */
[----:B-1----:R-:W-:Y:S04]  /*51b0*/  @UP1 UISETP.NE.U32.AND UP0, UPT, UR4, URZ, UPT ;  /* 0x000000ff0400128c */ /* 0x002fe8000bf05070 */
[----:B------:R-:W-:Y:S04]  /*51c0*/  @UP1 UISETP.NE.AND.EX UP0, UPT, UR5, URZ, UPT, UP0 ;  /* 0x000000ff0500128c */ /* 0x000fe8000bf05300 */
[----:B------:R-:W-:Y:S01]  /*51d0*/  @UP1 USEL UR4, URZ, 0xffffffff, UP0 ;  /* 0xffffffffff041887 */ /* 0x000fe20008000000 */
[----:B------:R-:W-:Y:S11]  /*51e0*/  @!P3 BRA `(.L_x_86) ;  /* 0x00000000002cb947 */ /* 0x000ff60003800000 */
[----:B------:R-:W-:Y:S01]  /*51f0*/  ISETP.NE.U32.AND P2, PT, R148, RZ, PT ;  /* 0x000000ff9400720c */ /* 0x000fe20003f45070 */
[----:B------:R-:W-:Y:S03]  /*5200*/  IMAD.MOV.U32 R164, RZ, RZ, 0x1 ;  /* 0x00000001ffa47424 */ /* 0x000fe600078e00ff */
[----:B------:R-:W-:Y:S11]  /*5210*/  ISETP.NE.AND.EX P2, PT, R149, RZ, PT, P2 ;  /* 0x000000ff9500720c */ /* 0x000ff60003f45320 */
[----:B------:R-:W-:Y:S02]  /*5220*/  @!UPT UIADD3 URZ, UPT, UPT, URZ, URZ, URZ ;  /* 0x000000fffffff290 */ /* 0x000fe4000fffe0ff */
[----:B------:R-:W1:Y:S01]  /*5230*/  @P2 LDC.64 R2, c[0x0][0x888] ;  /* 0x00022200ff022b82 */ /* 0x000e620000000a00 */
[----:B------:R-:W-:Y:S04]  /*5240*/  @P2 IMAD R0, R150, UR36, RZ ;  /* 0x0000002496002c24 */ /* 0x000fe8000f8e02ff */
[----:B-1----:R-:W-:Y:S04]  /*5250*/  @P2 IMAD.WIDE R2, R0, 0x4, R2 ;  /* 0x0000000400022825 */ /* 0x002fe800078e0202 */
[----:B------:R-:W-:Y:S01]  /*5260*/  HFMA2 R0, -RZ, RZ, 0, 5.9604644775390625e-08 ;  /* 0x00000001ff007431 */ /* 0x000fe200000001ff */
[----:B-----5:R1:W5:Y:S04]  /*5270*/  @P2 LDG.E R81, desc[UR40][R2.64] ;  /* 0x0000002802512981 */ /* 0x020368000c1e1900 */
[----:B------:R-:W-:Y:S01]  /*5280*/  @!P2 PRMT R164, R0, 0x7610, R164 ;  /* 0x0000761000a4a816 */ /* 0x000fe200000000a4 */
[----:B-1----:R-:W2:Y:S06]  /*5290*/  @!P2 LDC R81, c[0x0][0x880] ;  /* 0x00022000ff51ab82 */ /* 0x002eac0000000800 */
.L_x_86:
[----:B------:R-:W-:Y:S05]  /*52a0*/  @!P4 BRA `(.L_x_87) ;  /* 0x000000000020c947 */ /* 0x000fea0003800000 */
[----:B------:R-:W-:Y:S04]  /*52b0*/  ISETP.NE.U32.AND P2, PT, R144, RZ, PT ;  /* 0x000000ff9000720c */ /* 0x000fe80003f45070 */
[----:B------:R-:W-:Y:S11]  /*52c0*/  ISETP.NE.AND.EX P2, PT, R145, RZ, PT, P2 ;  /* 0x000000ff9100720c */ /* 0x000ff60003f45320 */
[----:B------:R-:W-:Y:S02]  /*52d0*/  @!UPT UIADD3 URZ, UPT, UPT, URZ, URZ, URZ ;  /* 0x000000fffffff290 */ /* 0x000fe4000fffe0ff */
[----:B------:R-:W1:Y:S01]  /*52e0*/  @P2 LDC.64 R2, c[0x0][0x8a8] ;  /* 0x00022a00ff022b82 */ /* 0x000e620000000a00 */
[----:B------:R-:W-:Y:S04]  /*52f0*/  @P2 IMAD R0, R146, UR36, RZ ;  /* 0x0000002492002c24 */ /* 0x000fe8000f8e02ff */
[----:B-1----:R-:W-:Y:S05]  /*5300*/  @P2 IMAD.WIDE R2, R0, 0x4, R2 ;  /* 0x0000000400022825 */ /* 0x002fea00078e0202 */
[----:B-----5:R1:W5:Y:S02]  /*5310*/  @P2 LDG.E R78, desc[UR40][R2.64] ;  /* 0x00000028024e2981 */ /* 0x020364000c1e1900 */
[----:B-1----:R-:W3:Y:S02]  /*5320*/  @!P2 LDC R78, c[0x0][0x8a0] ;  /* 0x00022800ff4eab82 */ /* 0x002ee40000000800 */
.L_x_87:
[----:B--2--5:R-:W-:Y:S01]  /*5330*/  @P0 FSETP.NEU.AND P4, PT, R81, RZ, PT ;  /* 0x000000ff5100020b */ /* 0x024fe20003f8d000 */
[----:B------:R-:W-:Y:S01]  /*5340*/  IMAD.U32 R0, RZ, RZ, UR4 ;  /* 0x00000004ff007e24 */ /* 0x000fe2000f8e00ff */
[----:B------:R-:W-:Y:S01]  /*5350*/  @P0 LOP3.LUT P2, RZ, R164, 0xff, RZ, 0xc0, !PT ;  /* 0x000000ffa4ff0812 */ /* 0x000fe2000784c0ff */
[----:B------:R-:W-:Y:S01]  /*5360*/  BSSY B1, `(.L_x_88) ;  /* 0x000003d000017945 */ /* 0x000fe20003800000 */
[----:B------:R-:W-:Y:S01]  /*5370*/  @P0 SEL R3, RZ, 0xffffffff, P4 ;  /* 0xffffffffff030807 */ /* 0x000fe20002000000 */
[C---:B------:R-:W-:Y:S01]  /*5380*/  IMAD R64, R76.reuse, 0x40, R79 ;  /* 0x000000404c407824 */ /* 0x040fe200078e024f */
[----:B------:R-:W-:Y:S02]  /*5390*/  LEA R156, R76, UR43, 0x3 ;  /* 0x0000002b4c9c7c11 */ /* 0x000fe4000f8e18ff */
[----:B------:R-:W-:Y:S02]  /*53a0*/  CS2R R86, SRZ ;  /* 0x0000000000567805 */ /* 0x000fe4000001ff00 */
[----:B------:R-:W-:Y:S02]  /*53b0*/  @P1 SEL R3, R0, R3, !P2 ;  /* 0x0000000300031207 */ /* 0x000fe40005000000 */
[----:B------:R-:W-:Y:S02]  /*53c0*/  CS2R R84, SRZ ;  /* 0x0000000000547805 */ /* 0x000fe4000001ff00 */
[----:B------:R-:W-:Y:S02]  /*53d0*/  SHF.L.U32 R5, R175, 0x1f, RZ ;  /* 0x0000001faf057819 */ /* 0x000fe400000006ff */
[----:B------:R-:W-:Y:S02]  /*53e0*/  CS2R R90, SRZ ;  /* 0x00000000005a7805 */ /* 0x000fe4000001ff00 */
[----:B------:R-:W-:Y:S02]  /*53f0*/  @P0 LOP3.LUT R3, R3, 0x1, RZ, 0xc0, !PT ;  /* 0x0000000103030812 */ /* 0x000fe400078ec0ff */
[----:B------:R-:W-:Y:S02]  /*5400*/  CS2R R88, SRZ ;  /* 0x0000000000587805 */ /* 0x000fe4000001ff00 */
[----:B------:R-:W-:Y:S02]  /*5410*/  PLOP3.LUT P5, PT, PT, PT, PT, 0x8, 0x80 ;  /* 0x000000000080781c */ /* 0x000fe40003fae170 */
[----:B------:R-:W-:Y:S02]  /*5420*/  CS2R R98, SRZ ;  /* 0x0000000000627805 */ /* 0x000fe4000001ff00 */
[----:B------:R-:W-:Y:S02]  /*5430*/  ISETP.NE.U32.OR P1, PT, R3, 0x1, !P0 ;  /* 0x000000010300780c */ /* 0x000fe40004725470 */
[----:B------:R-:W-:Y:S02]  /*5440*/  CS2R R96, SRZ ;  /* 0x0000000000607805 */ /* 0x000fe4000001ff00 */
[----:B------:R-:W-:Y:S02]  /*5450*/  CS2R R94, SRZ ;  /* 0x00000000005e7805 */ /* 0x000fe4000001ff00 */
[----:B------:R-:W-:Y:S07]  /*5460*/  CS2R R92, SRZ ;  /* 0x00000000005c7805 */ /* 0x000fee000001ff00 */
[----:B------:R-:W-:Y:S04]  /*5470*/  @P1 SHF.L.U32 R2, R173, 0x1f, RZ ;  /* 0x0000001fad021819 */ /* 0x000fe800000006ff */
[----:B------:R-:W1:Y:S01]  /*5480*/  @P1 SYNCS.PHASECHK.TRANS64.TRYWAIT P0, [UR43+0x80], R2 ;  /* 0x00008002ff0015a7 */ /* 0x000e62000800112b */
[----:B------:R2:W4:Y:S01]  /*5490*/  SYNCS.PHASECHK.TRANS64.TRYWAIT P4, [R156+URZ+0xc0], R5 ;  /* 0x0000c0059c0075a7 */ /* 0x00052200080811ff */
[----:B-1----:R-:W-:Y:S01]  /*54a0*/  @P1 PLOP3.LUT P5, PT, P0, PT, PT, 0x8, 0x80 ;  /* 0x000000000080181c */ /* 0x002fe200007ae170 */
[----:B------:R-:W-:Y:S01]  /*54b0*/  @!UPT UIADD3 URZ, UPT, UPT, URZ, URZ, URZ ;  /* 0x000000fffffff290 */ /* 0x000fe2000fffe0ff */
[----:B--2-4-:R-:W-:Y:S11]  /*54c0*/  @!P1 BRA `(.L_x_89) ;  /* 0x0000000000989947 */ /* 0x014ff60003800000 */
[----:B------:R-:W-:Y:S01]  /*54d0*/  ISETP.NE.U32.AND P0, PT, RZ, UR38, PT ;  /* 0x00000026ff007c0c */ /* 0x000fe2000bf05070 */
[----:B------:R-:W-:Y:S01]  /*54e0*/  BSSY B0, `(.L_x_90) ;  /* 0x0000016000007945 */ /* 0x000fe20003800000 */
[----:B------:R-:W-:Y:S02]  /*54f0*/  FSETP.NEU.AND P2, PT, R81, RZ, PT ;  /* 0x000000ff5100720b */ /* 0x000fe40003f4d000 */
[----:B------:R-:W-:Y:S02]  /*5500*/  CS2R R94, SRZ ;  /* 0x00000000005e7805 */ /* 0x000fe4000001ff00 */
[----:B------:R-:W-:Y:S02]  /*5510*/  ISETP.NE.AND.EX P0, PT, RZ, UR39, PT, P0 ;  /* 0x00000027ff007c0c */ /* 0x000fe4000bf05300 */
[----:B------:R-:W-:Y:S02]  /*5520*/  CS2R R92, SRZ ;  /* 0x00000000005c7805 */ /* 0x000fe4000001ff00 */
[----:B------:R-:W-:Y:S02]  /*5530*/  LOP3.LUT P1, RZ, R164, 0xff, RZ, 0xc0, !PT ;  /* 0x000000ffa4ff7812 */ /* 0x000fe4000782c0ff */
[----:B------:R-:W-:Y:S02]  /*5540*/  CS2R R98, SRZ ;  /* 0x0000000000627805 */ /* 0x000fe4000001ff00 */
[----:B------:R-:W-:Y:S02]  /*5550*/  SEL R0, RZ, 0xffffffff, P2 ;  /* 0xffffffffff007807 */ /* 0x000fe40001000000 */
[----:B------:R-:W-:Y:S02]  /*5560*/  CS2R R96, SRZ ;  /* 0x0000000000607805 */ /* 0x000fe4000001ff00 */
[----:B------:R-:W-:Y:S02]  /*5570*/  SEL R3, RZ, 0xffffffff, P0 ;  /* 0xffffffffff037807 */ /* 0x000fe40000000000 */
[----:B------:R-:W-:Y:S02]  /*5580*/  CS2R R90, SRZ ;  /* 0x00000000005a7805 */ /* 0x000fe4000001ff00 */
[----:B------:R-:W-:Y:S02]  /*5590*/  CS2R R88, SRZ ;  /* 0x0000000000587805 */ /* 0x000fe4000001ff00 */
[----:B------:R-:W-:Y:S02]  /*55a0*/  CS2R R86, SRZ ;  /* 0x0000000000567805 */ /* 0x000fe4000001ff00 */
[----:B------:R-:W-:Y:S02]  /*55b0*/  @P3 SEL R0, R3, R0, !P1 ;  /* 0x0000000003003207 */ /* 0x000fe40004800000 */
[----:B------:R-:W-:Y:S02]  /*55c0*/  CS2R R84, SRZ ;  /* 0x0000000000547805 */ /* 0x000fe4000001ff00 */
[----:B------:R-:W-:Y:S04]  /*55d0*/  LOP3.LUT R0, R0, 0x1, RZ, 0xc0, !PT ;  /* 0x0000000100007812 */ /* 0x000fe800078ec0ff */
[----:B------:R-:W-:Y:S01]  /*55e0*/  ISETP.NE.U32.AND P0, PT, R0, 0x1, PT ;  /* 0x000000010000780c */ /* 0x000fe20003f05070 */
[----:B------:R-:W-:Y:S01]  /*55f0*/  @!UPT UIADD3 URZ, UPT, UPT, URZ, URZ, URZ ;  /* 0x000000fffffff290 */ /* 0x000fe2000fffe0ff */
[----:B------:R-:W-:Y:S11]  /*5600*/  @!P5 BRA `(.L_x_91) ;  /* 0x00000000000cd947 */ /* 0x000ff60003800000 */
[----:B------:R-:W-:Y:S04]  /*5610*/  SHF.L.U32 R3, R173, 0x1f, RZ ;  /* 0x0000001fad037819 */ /* 0x000fe800000006ff */
[----:B------:R-:W1:Y:S02]  /*5620*/  SYNCS.PHASECHK.TRANS64.TRYWAIT P1, [UR43+0x80], R3 ;  /* 0x00008003ff0075a7 */ /* 0x000e64000802112b */
[----:B-1----:R-:W-:Y:S05]  /*5630*/  @!P1 BRA `(.L_x_92) ;  /* 0x0000001c00c09947 */ /* 0x002fea0003800000 */
.L_x_91:
[----:B------:R-:W-:Y:S05]  /*5640*/  BSYNC B0 ;  /* 0x0000000000007941 */ /* 0x000fea0003800000 */
.L_x_90:
[----:B------:R2:W4:Y:S01]  /*5650*/  @P0 LDS.128 R92, [R168+UR43+0x200] ;  /* 0x0002002ba85c0984 */ /* 0x0005220008000c00 */
[----:B------:R-:W-:Y:S01]  /*5660*/  UIADD3 UR4, UPT, UPT, UR43, 0x88, URZ ;  /* 0x000000882b047890 */ /* 0x000fe2000fffe0ff */
[----:B------:R-:W-:Y:S02]  /*5670*/  LOP3.LUT R173, R173, 0x1, RZ, 0x3c, !PT ;  /* 0x00000001adad7812 */ /* 0x000fe400078e3cff */
[----:B------:R2:W1:Y:S01]  /*5680*/  @P0 LDS.128 R96, [R178+0x10] ;  /* 0x00001000b2600984 */ /* 0x0004620000000c00 */
[----:B------:R-:W-:Y:S03]  /*5690*/  UPRMT UR4, UR37, 0x654, UR4 ;  /* 0x0000065425047896 */ /* 0x000fe60008000004 */
[----:B------:R2:W1:Y:S04]  /*56a0*/  @P0 LDS.128 R88, [R177+0x20] ;  /* 0x00002000b1580984 */ /* 0x0004680000000c00 */
[----:B------:R2:W1:Y:S01]  /*56b0*/  @P0 LDS.128 R84, [R176+0x30] ;  /* 0x00003000b0540984 */ /* 0x0004620000000c00 */
[----:B------:R-:W-:Y:S01]  /*56c0*/  @!PT LDS RZ, [RZ] ;  /* 0x00000000fffff984 */ /* 0x000fe20000000800 */
[----:B------:R-:W-:Y:S01]  /*56d0*/  @!PT LDS RZ, [RZ] ;  /* 0x00000000fffff984 */ /* 0x000fe20000000800 */
[----:B------:R-:W-:Y:S01]  /*56e0*/  @!PT LDS RZ, [RZ] ;  /* 0x00000000fffff984 */ /* 0x000fe20000000800 */
[----:B------:R-:W-:Y:S01]  /*56f0*/  @!PT LDS RZ, [RZ] ;  /* 0x00000000fffff984 */ /* 0x000fe20000000800 */
[----:B------:R5:W-:Y:S06]  /*5700*/  MEMBAR.ALL.CTA ;  /* 0x0000000000007992 */ /* 0x000bec0000008000 */
[----:B-----5:R-:W5:Y:S02]  /*5710*/  FENCE.VIEW.ASYNC.S ;  /* 0x00000000000073c6 */ /* 0x020f640000000000 */
[----:B-----5:R-:W-:Y:S01]  /*5720*/  SYNCS.ARRIVE.TRANS64.RED.A1T0 RZ, [UR4], RZ ;  /* 0x000000ffffff79a7 */ /* 0x020fe20008100404 */
.L_x_89:
[----:B------:R-:W-:Y:S05]  /*5730*/  BSYNC B1 ;  /* 0x0000000000017941 */ /* 0x000fea0003800000 */
.L_x_88:
[----:B-1----:R-:W-:Y:S04]  /*5740*/  SHF.R.U32.HI R0, RZ, 0x15, R64 ;  /* 0x00000015ff007819 */ /* 0x002fe80000011640 */
[----:B------:R-:W-:Y:S01]  /*5750*/  LOP3.LUT P0, RZ, R0, 0x3, R169, 0x48, !PT ;  /* 0x0000000300ff7812 */ /* 0x000fe200078048a9 */
[----:B------:R-:W-:Y:S01]  /*5760*/  @!UPT UIADD3 URZ, UPT, UPT, URZ, URZ, URZ ;  /* 0x000000fffffff290 */ /* 0x000fe2000fffe0ff */
[----:B------:R-:W-:Y:S11]  /*5770*/  @P4 BRA `(.L_x_93) ;  /* 0x0000000000084947 */ /* 0x000ff60003800000 */
[----:B------:R-:W1:Y:S02]  /*5780*/  SYNCS.PHASECHK.TRANS64.TRYWAIT P1, [R156+URZ+0xc0], R5 ;  /* 0x0000c0059c0075a7 */ /* 0x000e6400080211ff */
[----:B-1----:R-:W-:Y:S05]  /*5790*/  @!P1 BRA `(.L_x_94) ;  /* 0x0000001c00809947 */ /* 0x002fea0003800000 */
.L_x_93:
[----:B------:R-:W-:Y:S05]  /*57a0*/  @!P0 BRA `(.L_x_95) ;  /* 0x0000000000408947 */ /* 0x000fea0003800000 */
[----:B------:R-:W1:Y:S01]  /*57b0*/  LDCU.64 UR8, c[0x4][0x70] ;  /* 0x01000e00ff0877ac */ /* 0x000e620008000a00 */
[----:B------:R-:W-:Y:S01]  /*57c0*/  MOV R3, 0x0 ;  /* 0x0000000000037802 */ /* 0x000fe20000000f00 */
[----:B------:R-:W-:Y:S02]  /*57d0*/  HFMA2 R12, -RZ, RZ, 0, 5.9604644775390625e-08 ;  /* 0x00000001ff0c7431 */ /* 0x000fe400000001ff */
[----:B------:R-:W-:Y:S02]  /*57e0*/  IMAD.MOV.U32 R8, RZ, RZ, 0x192 ;  /* 0x00000192ff087424 */ /* 0x000fe400078e00ff */
[----:B------:R-:W-:Y:S01]  /*57f0*/  IMAD.MOV.U32 R13, RZ, RZ, RZ ;  /* 0x000000ffff0d7224 */ /* 0x000fe200078e00ff */
[----:B------:R-:W5:Y:S01]  /*5800*/  LDCU.64 UR6, c[0x4][0x78] ;  /* 0x01000f00ff0677ac */ /* 0x000f620008000a00 */
[----:B------:R-:W2:Y:S01]  /*5810*/  LDC.64 R2, c[0x4][R3] ;  /* 0x0100000003027b82 */ /* 0x000ea20000000a00 */
[----:B------:R-:W3:Y:S01]  /*5820*/  LDCU.64 UR4, c[0x4][0x10] ;  /* 0x01000200ff0477ac */ /* 0x000ee20008000a00 */
[----:B-1----:R-:W-:Y:S01]  /*5830*/  MOV R5, UR9 ;  /* 0x0000000900057c02 */ /* 0x002fe20008000f00 */
[----:B------:R-:W-:Y:S01]  /*5840*/  IMAD.U32 R4, RZ, RZ, UR8 ;  /* 0x00000008ff047e24 */ /* 0x000fe2000f8e00ff */
[----:B-----5:R-:W-:Y:S01]  /*5850*/  MOV R7, UR7 ;  /* 0x0000000700077c02 */ /* 0x020fe20008000f00 */
[----:B------:R-:W-:Y:S01]  /*5860*/  IMAD.U32 R6, RZ, RZ, UR6 ;  /* 0x00000006ff067e24 */ /* 0x000fe2000f8e00ff */
[----:B---3--:R-:W-:Y:S01]  /*5870*/  MOV R11, UR5 ;  /* 0x00000005000b7c02 */ /* 0x008fe20008000f00 */
[----:B------:R-:W-:Y:S02]  /*5880*/  IMAD.U32 R10, RZ, RZ, UR4 ;  /* 0x00000004ff0a7e24 */ /* 0x000fe4000f8e00ff */
[----:B------:R-:W-:Y:S07]  /*5890*/  LEPC R20, `(.L_x_95) ;  /* 0x000000001014794e */ /* 0x000fee0000000000 */
[----:B--2-4-:R-:W-:Y:S05]  /*58a0*/  CALL.ABS.NOINC R2 ;  /* 0x0000000002007343 */ /* 0x014fea0003c00000 */
.L_x_95:
[----:B------:R-:W-:Y:S01]  /*58b0*/  LOP3.LUT P0, RZ, R166, 0x60, RZ, 0xc0, !PT ;  /* 0x00000060a6ff7812 */ /* 0x000fe2000780c0ff */
[----:B------:R-:W-:Y:S05]  /*58c0*/  WARPSYNC.ALL ;  /* 0x0000000000007948 */ /* 0x000fea0003800000 */
[----:B------:R-:W-:Y:S01]  /*58d0*/  R2UR UR4, R64 ;  /* 0x00000000400472ca */ /* 0x000fe200000e0000 */
[----:B------:R-:W-:Y:S01]  /*58e0*/  BSSY.RECONVERGENT B0, `(.L_x_96) ;  /* 0x0000121000007945 */ /* 0x000fe20003800200 */
[-C--:B----4-:R-:W-:Y:S02]  /*58f0*/  F2FP.F16.E5M2.UNPACK_B R82, R92.reuse ;  /* 0x0000005cff52723e */ /* 0x090fe400020004ff */
[----:B------:R-:W-:Y:S02]  /*5900*/  F2FP.F16.E5M2.UNPACK_B R109, R92.H1 ;  /* 0x0000005cff6d723e */ /* 0x000fe400030004ff */
[-C--:B------:R-:W-:Y:S01]  /*5910*/  F2FP.F16.E5M2.UNPACK_B R107, R93.reuse ;  /* 0x0000005dff6b723e */ /* 0x080fe200020004ff */
[--C-:B------:R-:W-:Y:S01]  /*5920*/  HADD2.F32 R80, -RZ, R82.reuse.H0_H0 ;  /* 0x20000052ff507230 */ /* 0x100fe20000004100 */
[----:B------:R-:W-:Y:S01]  /*5930*/  F2FP.F16.E5M2.UNPACK_B R105, R93.H1 ;  /* 0x0000005dff69723e */ /* 0x000fe200030004ff */
[----:B------:R-:W-:Y:S01]  /*5940*/  HADD2.F32 R82, -RZ, R82.H1_H1 ;  /* 0x30000052ff527230 */ /* 0x000fe20000004100 */
[-C--:B------:R-:W-:Y:S01]  /*5950*/  F2FP.F16.E5M2.UNPACK_B R130, R84.reuse ;  /* 0x00000054ff82723e */ /* 0x080fe200020004ff */
[--C-:B------:R-:W-:Y:S01]  /*5960*/  HADD2.F32 R83, -RZ, R109.reuse.H0_H0 ;  /* 0x2000006dff537230 */ /* 0x100fe20000004100 */
[----:B------:R-:W-:Y:S01]  /*5970*/  F2FP.F16.E5M2.UNPACK_B R132, R84.H1 ;  /* 0x00000054ff84723e */ /* 0x000fe200030004ff */
[----:B------:R-:W3:Y:S01]  /*5980*/  LDTM.x64 R4, tmem[UR4] ;  /* 0x00000004000479ee */ /* 0x000ee20008340000 */
[----:B------:R-:W-:Y:S01]  /*5990*/  NOP ;  /* 0x0000000000007918 */ /* 0x000fe20000000000 */
[----:B------:R-:W-:Y:S01]  /*59a0*/  R2UR UR5, R156 ;  /* 0x000000009c0572ca */ /* 0x000fe200000e0000 */
[--C-:B------:R-:W-:Y:S01]  /*59b0*/  HADD2.F32 R129, -RZ, R130.reuse.H0_H0 ;  /* 0x20000082ff817230 */ /* 0x100fe20000004100 */
[----:B------:R-:W-:Y:S01]  /*59c0*/  F2FP.F16.E5M2.UNPACK_B R93, R94 ;  /* 0x0000005eff5d723e */ /* 0x000fe200020004ff */
[----:B------:R-:W-:Y:S01]  /*59d0*/  HADD2.F32 R130, -RZ, R130.H1_H1 ;  /* 0x30000082ff827230 */ /* 0x000fe20000004100 */
[-C--:B------:R-:W-:Y:S01]  /*59e0*/  F2FP.F16.E5M2.UNPACK_B R134, R85.reuse ;  /* 0x00000055ff86723e */ /* 0x080fe200020004ff */
[----:B------:R-:W-:Y:S01]  /*59f0*/  HADD2.F32 R84, -RZ, R109.H1_H1 ;  /* 0x3000006dff547230 */ /* 0x000fe20000004100 */
[----:B------:R-:W-:Y:S01]  /*5a00*/  F2FP.F16.E5M2.UNPACK_B R136, R85.H1 ;  /* 0x00000055ff88723e */ /* 0x000fe200030004ff */
[--C-:B------:R-:W-:Y:S01]  /*5a10*/  HADD2.F32 R85, -RZ, R107.reuse.H0_H0 ;  /* 0x2000006bff557230 */ /* 0x100fe20000004100 */
[-C--:B------:R-:W-:Y:S01]  /*5a20*/  F2FP.F16.E5M2.UNPACK_B R138, R86.reuse ;  /* 0x00000056ff8a723e */ /* 0x080fe200020004ff */
[--C-:B------:R-:W-:Y:S01]  /*5a30*/  HADD2.F32 R133, -RZ, R134.reuse.H0_H0 ;  /* 0x20000086ff857230 */ /* 0x100fe20000004100 */
[----:B------:R-:W-:Y:S01]  /*5a40*/  F2FP.F16.E5M2.UNPACK_B R140, R86.H1 ;  /* 0x00000056ff8c723e */ /* 0x000fe200030004ff */
[----:B------:R-:W-:Y:S01]  /*5a50*/  HADD2.F32 R86, -RZ, R107.H1_H1 ;  /* 0x3000006bff567230 */ /* 0x000fe20000004100 */
[----:B------:R-:W-:Y:S01]  /*5a60*/  F2FP.F16.E5M2.UNPACK_B R142, R87 ;  /* 0x00000057ff8e723e */ /* 0x000fe200020004ff */
[----:B------:R-:W-:Y:S01]  /*5a70*/  UIADD3 UR5, UPT, UPT, UR5, 0xe0, URZ ;  /* 0x000000e005057890 */ /* 0x000fe2000fffe0ff */
[----:B------:R-:W-:Y:S01]  /*5a80*/  HADD2.F32 R134, -RZ, R134.H1_H1 ;  /* 0x30000086ff867230 */ /* 0x000fe20000004100 */
[----:B------:R-:W-:Y:S01]  /*5a90*/  F2FP.F16.E5M2.UNPACK_B R114, R88 ;  /* 0x00000058ff72723e */ /* 0x000fe200020004ff */
[--C-:B------:R-:W-:Y:S01]  /*5aa0*/  HADD2.F32 R137, -RZ, R138.reuse.H0_H0 ;  /* 0x2000008aff897230 */ /* 0x100fe20000004100 */
[----:B------:R-:W-:Y:S01]  /*5ab0*/  UPRMT UR5, UR37, 0x654, UR5 ;  /* 0x0000065425057896 */ /* 0x000fe20008000005 */
[----:B------:R-:W-:Y:S01]  /*5ac0*/  HADD2.F32 R138, -RZ, R138.H1_H1 ;  /* 0x3000008aff8a7230 */ /* 0x000fe20000004100 */
[-C--:B------:R-:W-:Y:S01]  /*5ad0*/  F2FP.F16.E5M2.UNPACK_B R118, R89.reuse ;  /* 0x00000059ff76723e */ /* 0x080fe200020004ff */
[--C-:B------:R-:W-:Y:S01]  /*5ae0*/  HADD2.F32 R113, -RZ, R114.reuse.H0_H0 ;  /* 0x20000072ff717230 */ /* 0x100fe20000004100 */
[----:B------:R-:W-:Y:S01]  /*5af0*/  F2FP.F16.E5M2.UNPACK_B R120, R89.H1 ;  /* 0x00000059ff78723e */ /* 0x000fe200030004ff */
[C---:B---3--:R-:W-:Y:S01]  /*5b00*/  FMUL R4, R78.reuse, R4 ;  /* 0x000000044e047220 */ /* 0x048fe20000400000 */
[C---:B------:R-:W-:Y:S01]  /*5b10*/  FMUL R5, R78.reuse, R5 ;  /* 0x000000054e057220 */ /* 0x040fe20000400000 */
[C---:B------:R-:W-:Y:S01]  /*5b20*/  FMUL R8, R78.reuse, R8 ;  /* 0x000000084e087220 */ /* 0x040fe20000400000 */
[C---:B------:R-:W-:Y:S01]  /*5b30*/  FMUL R9, R78.reuse, R9 ;  /* 0x000000094e097220 */ /* 0x040fe20000400000 */
[----:B------:R-:W-:Y:S01]  /*5b40*/  SYNCS.ARRIVE.TRANS64.RED.A1T0 RZ, [UR5], RZ ;  /* 0x000000ffffff79a7 */ /* 0x000fe20008100405 */
[C---:B------:R-:W-:Y:S01]  /*5b50*/  FFMA R4, R81.reuse, R80, R4 ;  /* 0x0000005051047223 */ /* 0x040fe20000000004 */
[C---:B------:R-:W-:Y:S01]  /*5b60*/  FFMA R5, R81.reuse, R82, R5 ;  /* 0x0000005251057223 */ /* 0x040fe20000000005 */
[----:B------:R-:W-:Y:S02]  /*5b70*/  HADD2.F32 R89, -RZ, R93.H0_H0 ;  /* 0x2000005dff597230 */ /* 0x000fe40000004100 */
[C---:B------:R-:W-:Y:S01]  /*5b80*/  FMUL R12, R78.reuse, R12 ;  /* 0x0000000c4e0c7220 */ /* 0x040fe20000400000 */
        /* <DEDUP_REMOVED lines=11> */
[----:B------:R-:W-:Y:S02]  /*5c40*/  HADD2.F32 R114, -RZ, R114.H1_H1 ;  /* 0x30000072ff727230 */ /* 0x000fe40000004100 */
[C---:B------:R-:W-:Y:S01]  /*5c50*/  FMUL R32, R78.reuse, R36 ;  /* 0x000000244e207220 */ /* 0x040fe20000400000 */
[C---:B------:R-:W-:Y:S01]  /*5c60*/  FMUL R33, R78.reuse, R37 ;  /* 0x000000254e217220 */ /* 0x040fe20000400000 */
[--C-:B------:R-:W-:Y:S02]  /*5c70*/  HADD2.F32 R117, -RZ, R118.reuse.H0_H0 ;  /* 0x20000076ff757230 */ /* 0x100fe40000004100 */
[C---:B------:R-:W-:Y:S01]  /*5c80*/  FMUL R36, R78.reuse, R40 ;  /* 0x000000284e247220 */ /* 0x040fe20000400000 */
[----:B------:R-:W-:Y:S02]  /*5c90*/  HADD2.F32 R118, -RZ, R118.H1_H1 ;  /* 0x30000076ff767230 */ /* 0x000fe40000004100 */
        /* <DEDUP_REMOVED lines=8> */
[----:B------:R-:W-:Y:S01]  /*5d20*/  F2FP.F16.E5M2.UNPACK_B R92, R94.H1 ;  /* 0x0000005eff5c723e */ /* 0x000fe200030004ff */
[C---:B------:R-:W-:Y:S01]  /*5d30*/  FMUL R53, R78.reuse, R57 ;  /* 0x000000394e357220 */ /* 0x040fe20000400000 */
[C---:B------:R-:W-:Y:S01]  /*5d40*/  FMUL R56, R78.reuse, R60 ;  /* 0x0000003c4e387220 */ /* 0x040fe20000400000 */
[----:B------:R-:W-:Y:S01]  /*5d50*/  F2FP.F16.E5M2.UNPACK_B R141, R87.H1 ;  /* 0x00000057ff8d723e */ /* 0x000fe200030004ff */
[C---:B------:R-:W-:Y:S01]  /*5d60*/  FMUL R57, R78.reuse, R61 ;  /* 0x0000003d4e397220 */ /* 0x040fe20000400000 */
[----:B------:R-:W-:Y:S02]  /*5d70*/  HADD2.F32 R80, -RZ, R142.H1_H1 ;  /* 0x3000008eff507230 */ /* 0x000fe40000004100 */
[C---:B------:R-:W-:Y:S01]  /*5d80*/  FMUL R60, R78.reuse, R64 ;  /* 0x000000404e3c7220 */ /* 0x040fe20000400000 */
[----:B------:R-:W-:Y:S01]  /*5d90*/  F2FP.F16.E5M2.UNPACK_B R116, R88.H1 ;  /* 0x00000058ff74723e */ /* 0x000fe200030004ff */
[C---:B------:R-:W-:Y:S01]  /*5da0*/  FMUL R61, R78.reuse, R65 ;  /* 0x000000414e3d7220 */ /* 0x040fe20000400000 */
[C---:B------:R-:W-:Y:S01]  /*5db0*/  FMUL R6, R78.reuse, R6 ;  /* 0x000000064e067220 */ /* 0x040fe20000400000 */
[----:B------:R-:W-:Y:S01]  /*5dc0*/  F2FP.F16.E5M2.UNPACK_B R94, R95 ;  /* 0x0000005fff5e723e */ /* 0x000fe200020004ff */
[C---:B------:R-:W-:Y:S01]  /*5dd0*/  FMUL R7, R78.reuse, R7 ;  /* 0x000000074e077220 */ /* 0x040fe20000400000 */
[--C-:B------:R-:W-:Y:S02]  /*5de0*/  HADD2.F32 R87, -RZ, R105.reuse.H0_H0 ;  /* 0x20000069ff577230 */ /* 0x100fe40000004100 */
[C---:B------:R-:W-:Y:S01]  /*5df0*/  FFMA R6, R81.reuse, R83, R6 ;  /* 0x0000005351067223 */ /* 0x040fe20000000006 */
[----:B------:R-:W-:Y:S01]  /*5e00*/  F2FP.F16.E5M2.UNPACK_B R122, R90 ;  /* 0x0000005aff7a723e */ /* 0x000fe200020004ff */
[C---:B------:R-:W-:Y:S01]  /*5e10*/  FFMA R7, R81.reuse, R84, R7 ;  /* 0x0000005451077223 */ /* 0x040fe20000000007 */
[C---:B------:R-:W-:Y:S01]  /*5e20*/  FFMA R8, R81.reuse, R85, R8 ;  /* 0x0000005551087223 */ /* 0x040fe20000000008 */
[----:B------:R-:W-:Y:S01]  /*5e30*/  F2FP.F16.E5M2.UNPACK_B R124, R90.H1 ;  /* 0x0000005aff7c723e */ /* 0x000fe200030004ff */
[----:B------:R-:W-:Y:S02]  /*5e40*/  HADD2.F32 R88, -RZ, R105.H1_H1 ;  /* 0x30000069ff587230 */ /* 0x000fe40000004100 */
[----:B------:R-:W-:Y:S01]  /*5e50*/  FFMA R9, R81, R86, R9 ;  /* 0x0000005651097223 */ /* 0x000fe20000000009 */
[----:B------:R-:W-:Y:S01]  /*5e60*/  F2FP.SATFINITE.E5M2.F32.PACK_AB_MERGE_C R156, R7, R6, RZ ;  /* 0x00000006079c723e */ /* 0x000fe200048060ff */
[----:B------:R-:W-:Y:S02]  /*5e70*/  HADD2.F32 R90, -RZ, R93.H1_H1 ;  /* 0x3000005dff5a7230 */ /* 0x000fe40000004100 */
[C---:B------:R-:W-:Y:S01]  /*5e80*/  FMUL R10, R78.reuse, R10 ;  /* 0x0000000a4e0a7220 */ /* 0x040fe20000400000 */
[--C-:B------:R-:W-:Y:S01]  /*5e90*/  HADD2.F32 R93, -RZ, R94.reuse.H0_H0 ;  /* 0x2000005eff5d7230 */ /* 0x100fe20000004100 */
[----:B------:R-:W-:Y:S01]  /*5ea0*/  F2FP.SATFINITE.E5M2.F32.PACK_AB_MERGE_C R156, R5, R4, R156 ;  /* 0x00000004059c723e */ /* 0x000fe2000480609c */
[----:B------:R-:W-:Y:S02]  /*5eb0*/  HADD2.F32 R94, -RZ, R94.H1_H1 ;  /* 0x3000005eff5e7230 */ /* 0x000fe40000004100 */
[C---:B------:R-:W-:Y:S01]  /*5ec0*/  FFMA R10, R81.reuse, R87, R10 ;  /* 0x00000057510a7223 */ /* 0x040fe2000000000a */
[--C-:B------:R-:W-:Y:S02]  /*5ed0*/  HADD2.F32 R121, -RZ, R122.reuse.H0_H0 ;  /* 0x2000007aff797230 */ /* 0x100fe40000004100 */
[C---:B------:R-:W-:Y:S01]  /*5ee0*/  FMUL R11, R78.reuse, R11 ;  /* 0x0000000b4e0b7220 */ /* 0x040fe20000400000 */
[----:B------:R-:W-:Y:S01]  /*5ef0*/  F2FP.F16.E5M2.UNPACK_B R126, R91 ;  /* 0x0000005bff7e723e */ /* 0x000fe200020004ff */
[----:B------:R-:W-:Y:S01]  /*5f00*/  HADD2.F32 R122, -RZ, R122.H1_H1 ;  /* 0x3000007aff7a7230 */ /* 0x000fe20000004100 */
[----:B------:R-:W-:Y:S01]  /*5f10*/  F2FP.F16.E5M2.UNPACK_B R103, R95.H1 ;  /* 0x0000005fff67723e */ /* 0x000fe200030004ff */
[C---:B------:R-:W-:Y:S01]  /*5f20*/  FFMA R11, R81.reuse, R88, R11 ;  /* 0x00000058510b7223 */ /* 0x040fe2000000000b */
[----:B------:R-:W-:Y:S01]  /*5f30*/  F2FP.F16.E5M2.UNPACK_B R128, R91.H1 ;  /* 0x0000005bff80723e */ /* 0x000fe200030004ff */
[----:B------:R-:W-:Y:S02]  /*5f40*/  HADD2.F32 R91, -RZ, R92.H0_H0 ;  /* 0x2000005cff5b7230 */ /* 0x000fe40000004100 */
[C---:B------:R-:W-:Y:S01]  /*5f50*/  FFMA R12, R81.reuse, R89, R12 ;  /* 0x00000059510c7223 */ /* 0x040fe2000000000c */
[----:B------:R-:W-:Y:S01]  /*5f60*/  FFMA R13, R81, R90, R13 ;  /* 0x0000005a510d7223 */ /* 0x000fe2000000000d */
[----:B------:R-:W-:Y:S01]  /*5f70*/  F2FP.SATFINITE.E5M2.F32.PACK_AB_MERGE_C R157, R11, R10, RZ ;  /* 0x0000000a0b9d723e */ /* 0x000fe200048060ff */
[--C-:B------:R-:W-:Y:S01]  /*5f80*/  HADD2.F32 R125, -RZ, R126.reuse.H0_H0 ;  /* 0x2000007eff7d7230 */ /* 0x100fe20000004100 */
[----:B------:R-:W-:Y:S01]  /*5f90*/  F2FP.F16.E5M2.UNPACK_B R101, R96 ;  /* 0x00000060ff65723e */ /* 0x000fe200020004ff */
[----:B------:R-:W-:Y:S01]  /*5fa0*/  HADD2.F32 R126, -RZ, R126.H1_H1 ;  /* 0x3000007eff7e7230 */ /* 0x000fe20000004100 */
[----:B------:R-:W-:Y:S01]  /*5fb0*/  F2FP.SATFINITE.E5M2.F32.PACK_AB_MERGE_C R157, R9, R8, R157 ;  /* 0x00000008099d723e */ /* 0x000fe2000480609d */
[----:B------:R-:W-:Y:S02]  /*5fc0*/  HADD2.F32 R83, -RZ, R142.H0_H0 ;  /* 0x2000008eff537230 */ /* 0x000fe40000004100 */
[C---:B------:R-:W-:Y:S01]  /*5fd0*/  FMUL R14, R78.reuse, R14 ;  /* 0x0000000e4e0e7220 */ /* 0x040fe20000400000 */
[----:B------:R-:W-:Y:S02]  /*5fe0*/  HADD2.F32 R92, -RZ, R92.H1_H1 ;  /* 0x3000005cff5c7230 */ /* 0x000fe40000004100 */
[C---:B------:R-:W-:Y:S01]  /*5ff0*/  FMUL R15, R78.reuse, R15 ;  /* 0x0000000f4e0f7220 */ /* 0x040fe20000400000 */
[----:B------:R-:W-:Y:S01]  /*6000*/  F2FP.F16.E5M2.UNPACK_B R100, R96.H1 ;  /* 0x00000060ff64723e */ /* 0x000fe200030004ff */
[--C-:B------:R-:W-:Y:S02]  /*6010*/  HADD2.F32 R95, -RZ, R103.reuse.H0_H0 ;  /* 0x20000067ff5f7230 */ /* 0x100fe40000004100 */
[C---:B------:R-:W-:Y:S01]  /*6020*/  FFMA R14, R81.reuse, R91, R14 ;  /* 0x0000005b510e7223 */ /* 0x040fe2000000000e */
[C---:B------:R-:W-:Y:S01]  /*6030*/  FFMA R15, R81.reuse, R92, R15 ;  /* 0x0000005c510f7223 */ /* 0x040fe2000000000f */
[C---:B------:R-:W-:Y:S01]  /*6040*/  FFMA R16, R81.reuse, R93, R16 ;  /* 0x0000005d51107223 */ /* 0x040fe20000000010 */
[----:B------:R-:W-:Y:S01]  /*6050*/  FFMA R17, R81, R94, R17 ;  /* 0x0000005e51117223 */ /* 0x000fe20000000011 */
[-C--:B------:R-:W-:Y:S01]  /*6060*/  F2FP.F16.E5M2.UNPACK_B R102, R97.reuse ;  /* 0x00000061ff66723e */ /* 0x080fe200020004ff */
[----:B------:R-:W-:Y:S01]  /*6070*/  HADD2.F32 R96, -RZ, R103.H1_H1 ;  /* 0x30000067ff607230 */ /* 0x000fe20000004100 */
[----:B------:R-:W-:Y:S01]  /*6080*/  F2FP.SATFINITE.E5M2.F32.PACK_AB_MERGE_C R158, R15, R14, RZ ;  /* 0x0000000e0f9e723e */ /* 0x000fe200048060ff */
[C---:B------:R-:W-:Y:S01]  /*6090*/  FMUL R18, R78.reuse, R18 ;  /* 0x000000124e127220 */ /* 0x040fe20000400000 */
[----:B------:R-:W-:Y:S01]  /*60a0*/  F2FP.F16.E5M2.UNPACK_B R104, R97.H1 ;  /* 0x00000061ff68723e */ /* 0x000fe200030004ff */
[--C-:B------:R-:W-:Y:S01]  /*60b0*/  HADD2.F32 R97, -RZ, R101.reuse.H0_H0 ;  /* 0x20000065ff617230 */ /* 0x100fe20000004100 */
[----:B------:R-:W-:Y:S01]  /*60c0*/  F2FP.SATFINITE.E5M2.F32.PACK_AB_MERGE_C R158, R13, R12, R158 ;  /* 0x0000000c0d9e723e */ /* 0x000fe2000480609e */
[C---:B------:R-:W-:Y:S01]  /*60d0*/  FFMA R18, R81.reuse, R95, R18 ;  /* 0x0000005f51127223 */ /* 0x040fe20000000012 */
[----:B------:R-:W-:Y:S01]  /*60e0*/  F2FP.F16.E5M2.UNPACK_B R110, R99 ;  /* 0x00000063ff6e723e */ /* 0x000fe200020004ff */
[C---:B------:R-:W-:Y:S01]  /*60f0*/  FMUL R19, R78.reuse, R19 ;  /* 0x000000134e137220 */ /* 0x040fe20000400000 */
[----:B------:R-:W-:Y:S01]  /*6100*/  F2FP.F16.E5M2.UNPACK_B R112, R99.H1 ;  /* 0x00000063ff70723e */ /* 0x000fe200030004ff */
[----:B------:R-:W-:Y:S01]  /*6110*/  HADD2.F32 R99, -RZ, R101.H1_H1 ;  /* 0x30000065ff637230 */ /* 0x000fe20000004100 */
[-C--:B------:R-:W-:Y:S01]  /*6120*/  F2FP.F16.E5M2.UNPACK_B R106, R98.reuse ;  /* 0x00000062ff6a723e */ /* 0x080fe200020004ff */
[----:B------:R-:W-:Y:S01]  /*6130*/  HADD2.F32 R101, -RZ, R102.H0_H0 ;  /* 0x20000066ff657230 */ /* 0x000fe20000004100 */
[----:B------:R-:W-:Y:S01]  /*6140*/  F2FP.F16.E5M2.UNPACK_B R108, R98.H1 ;  /* 0x00000062ff6c723e */ /* 0x000fe200030004ff */
[----:B------:R-:W-:Y:S02]  /*6150*/  HADD2.F32 R98, -RZ, R100.H0_H0 ;  /* 0x20000064ff627230 */ /* 0x000fe40000004100 */
[C---:B------:R-:W-:Y:S01]  /*6160*/  FFMA R19, R81.reuse, R96, R19 ;  /* 0x0000006051137223 */ /* 0x040fe20000000013 */
[C---:B------:R-:W-:Y:S01]  /*6170*/  FFMA R0, R81.reuse, R97, R0 ;  /* 0x0000006151007223 */ /* 0x040fe20000000000 */
[----:B------:R-:W-:Y:S01]  /*6180*/  FFMA R2, R81, R99, R2 ;  /* 0x0000006351027223 */ /* 0x000fe20000000002 */
[----:B------:R-:W-:Y:S02]  /*6190*/  HADD2.F32 R102, -RZ, R102.H1_H1 ;  /* 0x30000066ff667230 */ /* 0x000fe40000004100 */
[C---:B------:R-:W-:Y:S01]  /*61a0*/  FMUL R3, R78.reuse, R22 ;  /* 0x000000164e037220 */ /* 0x040fe20000400000 */
[----:B------:R-:W-:Y:S01]  /*61b0*/  HADD2.F32 R100, -RZ, R100.H1_H1 ;  /* 0x30000064ff647230 */ /* 0x000fe20000004100 */
[----:B------:R-:W-:Y:S01]  /*61c0*/  F2FP.SATFINITE.E5M2.F32.PACK_AB_MERGE_C R159, R19, R18, RZ ;  /* 0x00000012139f723e */ /* 0x000fe200048060ff */
[--C-:B------:R-:W-:Y:S02]  /*61d0*/  HADD2.F32 R105, -RZ, R106.reuse.H0_H0 ;  /* 0x2000006aff697230 */ /* 0x100fe40000004100 */
[----:B------:R-:W-:Y:S01]  /*61e0*/  FFMA R3, R81, R98, R3 ;  /* 0x0000006251037223 */ /* 0x000fe20000000003 */
[----:B------:R-:W-:Y:S01]  /*61f0*/  HADD2.F32 R106, -RZ, R106.H1_H1 ;  /* 0x3000006aff6a7230 */ /* 0x000fe20000004100 */
[----:B------:R-:W-:Y:S01]  /*6200*/  F2FP.SATFINITE.E5M2.F32.PACK_AB_MERGE_C R159, R17, R16, R159 ;  /* 0x00000010119f723e */ /* 0x000fe2000480609f */
[----:B------:R-:W-:Y:S02]  /*6210*/  HADD2.F32 R109, -RZ, R110.H0_H0 ;  /* 0x2000006eff6d7230 */ /* 0x000fe40000004100 */
[C---:B------:R-:W-:Y:S01]  /*6220*/  FMUL R23, R78.reuse, R23 ;  /* 0x000000174e177220 */ /* 0x040fe20000400000 */
[--C-:B------:R-:W-:Y:S02]  /*6230*/  HADD2.F32 R103, -RZ, R104.reuse.H0_H0 ;  /* 0x20000068ff677230 */ /* 0x100fe40000004100 */
[C---:B------:R-:W-:Y:S01]  /*6240*/  FMUL R22, R78.reuse, R26 ;  /* 0x0000001a4e167220 */ /* 0x040fe20000400000 */
[----:B------:R-:W-:Y:S01]  /*6250*/  HADD2.F32 R104, -RZ, R104.H1_H1 ;  /* 0x30000068ff687230 */ /* 0x000fe20000004100 */
[----:B------:R1:W-:Y:S01]  /*6260*/  STS.128 [R168+UR43+0x2200], R156 ;  /* 0x0022009ca8007988 */ /* 0x0003e20008000c2b */
[C---:B------:R-:W-:Y:S01]  /*6270*/  FFMA R23, R81.reuse, R100, R23 ;  /* 0x0000006451177223 */ /* 0x040fe20000000017 */
[C---:B------:R-:W-:Y:S01]  /*6280*/  FFMA R20, R81.reuse, R101, R20 ;  /* 0x0000006551147223 */ /* 0x040fe20000000014 */
[C---:B------:R-:W-:Y:S01]  /*6290*/  FFMA R21, R81.reuse, R102, R21 ;  /* 0x0000006651157223 */ /* 0x040fe20000000015 */
[----:B------:R-:W-:Y:S01]  /*62a0*/  FFMA R22, R81, R103, R22 ;  /* 0x0000006751167223 */ /* 0x000fe20000000016 */
[----:B------:R-:W-:Y:S01]  /*62b0*/  HADD2.F32 R110, -RZ, R110.H1_H1 ;  /* 0x3000006eff6e7230 */ /* 0x000fe20000004100 */
[----:B------:R-:W-:Y:S01]  /*62c0*/  F2FP.SATFINITE.E5M2.F32.PACK_AB_MERGE_C R161, R23, R3, RZ ;  /* 0x0000000317a1723e */ /* 0x000fe200048060ff */
[C---:B------:R-:W-:Y:S01]  /*62d0*/  FMUL R27, R78.reuse, R27 ;  /* 0x0000001b4e1b7220 */ /* 0x040fe20000400000 */
[--C-:B------:R-:W-:Y:S02]  /*62e0*/  HADD2.F32 R107, -RZ, R108.reuse.H0_H0 ;  /* 0x2000006cff6b7230 */ /* 0x100fe40000004100 */
[----:B------:R-:W-:Y:S01]  /*62f0*/  FMUL R26, R78, R30 ;  /* 0x0000001e4e1a7220 */ /* 0x000fe20000400000 */
[----:B------:R-:W-:Y:S01]  /*6300*/  HADD2.F32 R108, -RZ, R108.H1_H1 ;  /* 0x3000006cff6c7230 */ /* 0x000fe20000004100 */
[----:B------:R-:W-:Y:S01]  /*6310*/  F2FP.SATFINITE.E5M2.F32.PACK_AB_MERGE_C R160, R2, R0, R161 ;  /* 0x0000000002a0723e */ /* 0x000fe200048060a1 */
[C---:B------:R-:W-:Y:S01]  /*6320*/  FFMA R27, R81.reuse, R104, R27 ;  /* 0x00000068511b7223 */ /* 0x040fe2000000001b */
[C---:B------:R-:W-:Y:S01]  /*6330*/  FFMA R24, R81.reuse, R105, R24 ;  /* 0x0000006951187223 */ /* 0x040fe20000000018 */
[C---:B------:R-:W-:Y:S01]  /*6340*/  FFMA R25, R81.reuse, R106, R25 ;  /* 0x0000006a51197223 */ /* 0x040fe20000000019 */
[----:B------:R-:W-:Y:S01]  /*6350*/  FFMA R26, R81, R107, R26 ;  /* 0x0000006b511a7223 */ /* 0x000fe2000000001a */
[C---:B------:R-:W-:Y:S01]  /*6360*/  FMUL R31, R78.reuse, R31 ;  /* 0x0000001f4e1f7220 */ /* 0x040fe20000400000 */
[--C-:B------:R-:W-:Y:S01]  /*6370*/  HADD2.F32 R111, -RZ, R112.reuse.H0_H0 ;  /* 0x20000070ff6f7230 */ /* 0x100fe20000004100 */
[----:B------:R-:W-:Y:S01]  /*6380*/  F2FP.SATFINITE.E5M2.F32.PACK_AB_MERGE_C R162, R27, R22, RZ ;  /* 0x000000161ba2723e */ /* 0x000fe200048060ff */
[----:B------:R-:W-:Y:S02]  /*6390*/  HADD2.F32 R112, -RZ, R112.H1_H1 ;  /* 0x30000070ff707230 */ /* 0x000fe40000004100 */
[C---:B------:R-:W-:Y:S01]  /*63a0*/  FFMA R31, R81.reuse, R108, R31 ;  /* 0x0000006c511f7223 */ /* 0x040fe2000000001f */
[----:B------:R-:W-:Y:S01]  /*63b0*/  FFMA R28, R81, R109, R28 ;  /* 0x0000006d511c7223 */ /* 0x000fe2000000001c */
[----:B------:R-:W-:Y:S01]  /*63c0*/  F2FP.SATFINITE.E5M2.F32.PACK_AB_MERGE_C R161, R21, R20, R162 ;  /* 0x0000001415a1723e */ /* 0x000fe200048060a2 */
[----:B------:R-:W-:Y:S01]  /*63d0*/  FFMA R29, R81, R110, R29 ;  /* 0x0000006e511d7223 */ /* 0x000fe2000000001d */
[C---:B------:R-:W-:Y:S01]  /*63e0*/  FMUL R30, R78.reuse, R34 ;  /* 0x000000224e1e7220 */ /* 0x040fe20000400000 */
[----:B------:R-:W-:Y:S01]  /*63f0*/  F2FP.SATFINITE.E5M2.F32.PACK_AB_MERGE_C R163, R31, R26, RZ ;  /* 0x0000001a1fa3723e */ /* 0x000fe200048060ff */
[C---:B------:R-:W-:Y:S01]  /*6400*/  FMUL R35, R78.reuse, R35 ;  /* 0x000000234e237220 */ /* 0x040fe20000400000 */
[--C-:B------:R-:W-:Y:S02]  /*6410*/  HADD2.F32 R115, -RZ, R116.reuse.H0_H0 ;  /* 0x20000074ff737230 */ /* 0x100fe40000004100 */
[----:B------:R-:W-:Y:S01]  /*6420*/  FFMA R30, R81, R111, R30 ;  /* 0x0000006f511e7223 */ /* 0x000fe2000000001e */
[----:B------:R-:W-:Y:S01]  /*6430*/  F2FP.SATFINITE.E5M2.F32.PACK_AB_MERGE_C R162, R25, R24, R163 ;  /* 0x0000001819a2723e */ /* 0x000fe200048060a3 */
[C---:B------:R-:W-:Y:S01]  /*6440*/  FFMA R35, R81.reuse, R112, R35 ;  /* 0x0000007051237223 */ /* 0x040fe20000000023 */
[C---:B------:R-:W-:Y:S01]  /*6450*/  FFMA R32, R81.reuse, R113, R32 ;  /* 0x0000007151207223 */ /* 0x040fe20000000020 */
[----:B------:R-:W-:Y:S01]  /*6460*/  FFMA R33, R81, R114, R33 ;  /* 0x0000007251217223 */ /* 0x000fe20000000021 */
[----:B------:R-:W-:Y:S02]  /*6470*/  HADD2.F32 R116, -RZ, R116.H1_H1 ;  /* 0x30000074ff747230 */ /* 0x000fe40000004100 */
        /* <DEDUP_REMOVED lines=9> */
[----:B------:R-:W-:Y:S01]  /*6510*/  HADD2.F32 R120, -RZ, R120.H1_H1 ;  /* 0x30000078ff787230 */ /* 0x000fe20000004100 */
[----:B------:R1:W-:Y:S01]  /*6520*/  STS.128 [R178+0x2010], R160 ;  /* 0x002010a0b2007388 */ /* 0x0003e20000000c00 */
[----:B------:R-:W-:Y:S01]  /*6530*/  F2FP.SATFINITE.E5M2.F32.PACK_AB_MERGE_C R184, R39, R34, RZ ;  /* 0x0000002227b8723e */ /* 0x000fe200048060ff */
[C---:B------:R-:W-:Y:S01]  /*6540*/  FMUL R38, R78.reuse, R42 ;  /* 0x0000002a4e267220 */ /* 0x040fe20000400000 */
[C---:B------:R-:W-:Y:S01]  /*6550*/  FMUL R43, R78.reuse, R43 ;  /* 0x0000002b4e2b7220 */ /* 0x040fe20000400000 */
[--C-:B------:R-:W-:Y:S01]  /*6560*/  HADD2.F32 R123, -RZ, R124.reuse.H0_H0 ;  /* 0x2000007cff7b7230 */ /* 0x100fe20000004100 */
[----:B------:R-:W-:Y:S01]  /*6570*/  F2FP.SATFINITE.E5M2.F32.PACK_AB_MERGE_C R184, R33, R32, R184 ;  /* 0x0000002021b8723e */ /* 0x000fe200048060b8 */
[C---:B------:R-:W-:Y:S01]  /*6580*/  FFMA R38, R81.reuse, R119, R38 ;  /* 0x0000007751267223 */ /* 0x040fe20000000026 */
        /* <DEDUP_REMOVED lines=12> */
[C---:B------:R-:W-:Y:S01]  /*6650*/  FFMA R45, R81.reuse, R126, R45 ;  /* 0x0000007e512d7223 */ /* 0x040fe2000000002d */
[----:B------:R-:W-:Y:S02]  /*6660*/  HADD2.F32 R128, -RZ, R128.H1_H1 ;  /* 0x30000080ff807230 */ /* 0x000fe40000004100 */
[C---:B------:R-:W-:Y:S01]  /*6670*/  FMUL R46, R78.reuse, R50 ;  /* 0x000000324e2e7220 */ /* 0x040fe20000400000 */
[C---:B------:R-:W-:Y:S01]  /*6680*/  FMUL R51, R78.reuse, R51 ;  /* 0x000000334e337220 */ /* 0x040fe20000400000 */
[--C-:B------:R-:W-:Y:S02]  /*6690*/  HADD2.F32 R131, -RZ, R132.reuse.H0_H0 ;  /* 0x20000084ff837230 */ /* 0x100fe40000004100 */
[C---:B------:R-:W-:Y:S01]  /*66a0*/  FMUL R50, R78.reuse, R54 ;  /* 0x000000364e327220 */ /* 0x040fe20000400000 */
[C---:B------:R-:W-:Y:S01]  /*66b0*/  FFMA R46, R81.reuse, R127, R46 ;  /* 0x0000007f512e7223 */ /* 0x040fe2000000002e */
[----:B------:R-:W-:Y:S02]  /*66c0*/  HADD2.F32 R132, -RZ, R132.H1_H1 ;  /* 0x30000084ff847230 */ /* 0x000fe40000004100 */
[C---:B------:R-:W-:Y:S01]  /*66d0*/  FFMA R51, R81.reuse, R128, R51 ;  /* 0x0000008051337223 */ /* 0x040fe20000000033 */
[C---:B------:R-:W-:Y:S01]  /*66e0*/  FMUL R55, R78.reuse, R55 ;  /* 0x000000374e377220 */ /* 0x040fe20000400000 */
[C---:B------:R-:W-:Y:S01]  /*66f0*/  FFMA R48, R81.reuse, R129, R48 ;  /* 0x0000008151307223 */ /* 0x040fe20000000030 */
[C---:B------:R-:W-:Y:S01]  /*6700*/  FFMA R49, R81.reuse, R130, R49 ;  /* 0x0000008251317223 */ /* 0x040fe20000000031 */
[--C-:B------:R-:W-:Y:S02]  /*6710*/  HADD2.F32 R135, -RZ, R136.reuse.H0_H0 ;  /* 0x20000088ff877230 */ /* 0x100fe40000004100 */
[C---:B------:R-:W-:Y:S01]  /*6720*/  FFMA R50, R81.reuse, R131, R50 ;  /* 0x0000008351327223 */ /* 0x040fe20000000032 */
[----:B------:R-:W-:Y:S02]  /*6730*/  HADD2.F32 R136, -RZ, R136.H1_H1 ;  /* 0x30000088ff887230 */ /* 0x000fe40000004100 */
[C---:B------:R-:W-:Y:S01]  /*6740*/  FMUL R54, R78.reuse, R58 ;  /* 0x0000003a4e367220 */ /* 0x040fe20000400000 */
        /* <DEDUP_REMOVED lines=16> */
[----:B------:R-:W-:Y:S01]  /*6850*/  FFMA R63, R81, R140, R63 ;  /* 0x0000008c513f7223 */ /* 0x000fe2000000003f */
[----:B------:R-:W-:Y:S01]  /*6860*/  FMUL R67, R78, R67 ;  /* 0x000000434e437220 */ /* 0x000fe20000400000 */
[----:B------:R-:W-:Y:S01]  /*6870*/  F2FP.SATFINITE.E5M2.F32.PACK_AB_MERGE_C R186, R47, R42, RZ ;  /* 0x0000002a2fba723e */ /* 0x000fe200048060ff */
[----:B------:R-:W-:Y:S01]  /*6880*/  FFMA R60, R81, R83, R60 ;  /* 0x00000053513c7223 */ /* 0x000fe2000000003c */
[----:B------:R-:W-:Y:S01]  /*6890*/  F2FP.SATFINITE.E5M2.F32.PACK_AB_MERGE_C R187, R51, R46, RZ ;  /* 0x0000002e33bb723e */ /* 0x000fe200048060ff */
[C---:B------:R-:W-:Y:S01]  /*68a0*/  FFMA R61, R81.reuse, R80, R61 ;  /* 0x00000050513d7223 */ /* 0x040fe2000000003d */
[C---:B------:R-:W-:Y:S01]  /*68b0*/  FFMA R62, R81.reuse, R85, R62 ;  /* 0x00000055513e7223 */ /* 0x040fe2000000003e */
[----:B------:R-:W-:Y:S01]  /*68c0*/  FFMA R67, R81, R82, R67 ;  /* 0x0000005251437223 */ /* 0x000fe20000000043 */
[----:B------:R-:W-:Y:S02]  /*68d0*/  F2FP.SATFINITE.E5M2.F32.PACK_AB_MERGE_C R186, R41, R40, R186 ;  /* 0x0000002829ba723e */ /* 0x000fe400048060ba */
[----:B------:R-:W-:Y:S02]  /*68e0*/  F2FP.SATFINITE.E5M2.F32.PACK_AB_MERGE_C R187, R45, R44, R187 ;  /* 0x0000002c2dbb723e */ /* 0x000fe400048060bb */
[----:B------:R-:W-:Y:S02]  /*68f0*/  F2FP.SATFINITE.E5M2.F32.PACK_AB_MERGE_C R188, R55, R50, RZ ;  /* 0x0000003237bc723e */ /* 0x000fe400048060ff */
[----:B------:R-:W-:Y:S01]  /*6900*/  F2FP.SATFINITE.E5M2.F32.PACK_AB_MERGE_C R189, R59, R54, RZ ;  /* 0x000000363bbd723e */ /* 0x000fe200048060ff */
[----:B------:R1:W-:Y:S01]  /*6910*/  STS.128 [R177+0x2020], R184 ;  /* 0x002020b8b1007388 */ /* 0x0003e20000000c00 */
[----:B------:R-:W-:Y:S02]  /*6920*/  F2FP.SATFINITE.E5M2.F32.PACK_AB_MERGE_C R190, R63, R58, RZ ;  /* 0x0000003a3fbe723e */ /* 0x000fe400048060ff */
[----:B------:R-:W-:Y:S02]  /*6930*/  F2FP.SATFINITE.E5M2.F32.PACK_AB_MERGE_C R182, R67, R62, RZ ;  /* 0x0000003e43b6723e */ /* 0x000fe400048060ff */
[----:B------:R-:W-:Y:S02]  /*6940*/  F2FP.SATFINITE.E5M2.F32.PACK_AB_MERGE_C R188, R49, R48, R188 ;  /* 0x0000003031bc723e */ /* 0x000fe400048060bc */
[----:B------:R-:W-:Y:S02]  /*6950*/  F2FP.SATFINITE.E5M2.F32.PACK_AB_MERGE_C R189, R53, R52, R189 ;  /* 0x0000003435bd723e */ /* 0x000fe400048060bd */
[----:B------:R-:W-:Y:S02]  /*6960*/  F2FP.SATFINITE.E5M2.F32.PACK_AB_MERGE_C R190, R57, R56, R190 ;  /* 0x0000003839be723e */ /* 0x000fe400048060be */
[----:B------:R-:W-:Y:S02]  /*6970*/  F2FP.SATFINITE.E5M2.F32.PACK_AB_MERGE_C R191, R61, R60, R182 ;  /* 0x0000003c3dbf723e */ /* 0x000fe400048060b6 */
[----:B------:R-:W-:Y:S03]  /*6980*/  IADD3 R76, PT, PT, R76, 0x1, RZ ;  /* 0x000000014c4c7810 */ /* 0x000fe60007ffe0ff */
[----:B------:R1:W-:Y:S01]  /*6990*/  STS.128 [R176+0x2030], R188 ;  /* 0x002030bcb0007388 */ /* 0x0003e20000000c00 */
[----:B------:R-:W-:Y:S01]  /*69a0*/  @!PT LDS RZ, [RZ] ;  /* 0x00000000fffff984 */ /* 0x000fe20000000800 */
[----:B------:R-:W-:Y:S01]  /*69b0*/  @!PT LDS RZ, [RZ] ;  /* 0x00000000fffff984 */ /* 0x000fe20000000800 */
[----:B------:R-:W-:Y:S01]  /*69c0*/  @!PT LDS RZ, [RZ] ;  /* 0x00000000fffff984 */ /* 0x000fe20000000800 */
[----:B------:R-:W-:Y:S01]  /*69d0*/  @!PT LDS RZ, [RZ] ;  /* 0x00000000fffff984 */ /* 0x000fe20000000800 */
[----:B------:R3:W-:Y:S07]  /*69e0*/  MEMBAR.ALL.CTA ;  /* 0x0000000000007992 */ /* 0x0007ee0000008000 */
[----:B---3--:R-:W3:Y:S02]  /*69f0*/  FENCE.VIEW.ASYNC.S ;  /* 0x00000000000073c6 */ /* 0x008ee40000000000 */
[----:B---3--:R-:W-:Y:S06]  /*6a00*/  BAR.SYNC.DEFER_BLOCKING 0x1, 0x80 ;  /* 0x0042000000007b1d */ /* 0x008fec0000010000 */
[----:B------:R-:W-:Y:S05]  /*6a10*/  @P0 BRA `(.L_x_97) ;  /* 0x0000000000340947 */ /* 0x000fea0003800000 */
[----:B------:R-:W-:Y:S01]  /*6a20*/  UIADD3 UR12, UPT, UPT, UR43, 0x2200, URZ ;  /* 0x000022002b0c7890 */ /* 0x000fe2000fffe0ff */
[----:B------:R-:W-:Y:S01]  /*6a30*/  R2UR UR9, R155 ;  /* 0x000000009b0972ca */ /* 0x000fe200000e0000 */
[----:B------:R-:W-:Y:S01]  /*6a40*/  UIADD3 UR10, UP0, UPT, UR46, 0x680, URZ ;  /* 0x000006802e0a7890 */ /* 0x000fe2000ff1e0ff */
[----:B------:R-:W-:Y:S01]  /*6a50*/  R2UR UR8, R165 ;  /* 0x00000000a50872ca */ /* 0x000fe200000e0000 */
[----:B------:R-:W-:Y:S02]  /*6a60*/  UMOV UR7, UR36 ;  /* 0x0000002400077c82 */ /* 0x000fe40008000000 */
[----:B------:R-:W-:Y:S01]  /*6a70*/  IMAD.U32 R179, RZ, RZ, UR12 ;  /* 0x0000000cffb37e24 */ /* 0x000fe2000f8e00ff */
[----:B------:R-:W-:Y:S04]  /*6a80*/  UIADD3.X UR11, UPT, UPT, URZ, UR47, URZ, UP0, !UPT ;  /* 0x0000002fff0b7290 */ /* 0x000fe800087fe4ff */
[----:B------:R-:W-:Y:S03]  /*6a90*/  R2UR UR4, R179 ;  /* 0x00000000b30472ca */ /* 0x000fe600000e0000 */
[----:B------:R-:W-:Y:S02]  /*6aa0*/  USHF.L.U32 UR5, UR9, 0x6, URZ ;  /* 0x0000000609057899 */ /* 0x000fe400080006ff */
[----:B------:R-:W-:Y:S09]  /*6ab0*/  USHF.L.U32 UR6, UR8, 0x7, URZ ;  /* 0x0000000708067899 */ /* 0x000ff200080006ff */
[----:B------:R3:W-:Y:S01]  /*6ac0*/  UTMASTG.3D [UR4], [UR10] ;  /* 0x000000040a0073b5 */ /* 0x0007e20008010000 */
[----:B------:R0:W-:Y:S01]  /*6ad0*/  UTMACMDFLUSH ;  /* 0x00000000000079b7 */ /* 0x0001e20000000000 */
[----:B---3--:R-:W-:Y:S04]  /*6ae0*/  DEPBAR.LE SB0, 0x0 ;  /* 0x000080000000791a */ /* 0x008fe80000000000 */
.L_x_97:
[----:B------:R-:W-:Y:S05]  /*6af0*/  BSYNC.RECONVERGENT B0 ;  /* 0x0000000000007941 */ /* 0x000fea0003800200 */
.L_x_96:
[----:B------:R-:W-:Y:S01]  /*6b00*/  BAR.SYNC.DEFER_BLOCKING 0x1, 0x80 ;  /* 0x0042000000007b1d */ /* 0x000fe20000010000 */
[----:B------:R-:W-:Y:S01]  /*6b10*/  ISETP.NE.AND P2, PT, R180, RZ, PT ;  /* 0x000000ffb400720c */ /* 0x000fe20003f45270 */
[----:B------:R-:W-:Y:S01]  /*6b20*/  IMAD.IADD R155, R75, 0x1, R143 ;  /* 0x000000014b9b7824 */ /* 0x000fe200078e028f */
[----:B------:R-:W-:Y:S01]  /*6b30*/  ISETP.NE.AND P0, PT, R181, 0x2, PT ;  /* 0x00000002b500780c */ /* 0x000fe20003f05270 */
[----:B------:R-:W-:Y:S01]  /*6b40*/  IMAD.IADD R165, R77, 0x1, R154 ;  /* 0x000000014da57824 */ /* 0x000fe200078e029a */
[----:B------:R-:W-:Y:S02]  /*6b50*/  ISETP.NE.AND P1, PT, R76, 0x4, PT ;  /* 0x000000044c00780c */ /* 0x000fe40003f25270 */
[----:B------:R-:W-:Y:S02]  /*6b60*/  SEL R3, RZ, 0x1, P0 ;  /* 0x00000001ff037807 */ /* 0x000fe40000000000 */
[----:B------:R-:W-:Y:S02]  /*6b70*/  SEL R0, RZ, 0x1, P1 ;  /* 0x00000001ff007807 */ /* 0x000fe40000800000 */
[----:B------:R-:W-:Y:S02]  /*6b80*/  LOP3.LUT R174, R174, R3, RZ, 0x3c, !PT ;  /* 0x00000003aeae7212 */ /* 0x000fe400078e3cff */
[----:B------:R-:W-:Y:S02]  /*6b90*/  LOP3.LUT R175, R175, R0, RZ, 0x3c, !PT ;  /* 0x00000000afaf7212 */ /* 0x000fe400078e3cff */
[----:B------:R-:W-:Y:S02]  /*6ba0*/  @P2 R2UR UR36, R171 ;  /* 0x00000000ab2422ca */ /* 0x000fe400000e0000 */
[----:B------:R-:W-:Y:S02]  /*6bb0*/  SEL R181, R181, RZ, P0 ;  /* 0x000000ffb5b57207 */ /* 0x000fe40000000000 */
[----:B------:R-:W-:Y:S01]  /*6bc0*/  SEL R76, R76, RZ, P1 ;  /* 0x000000ff4c4c7207 */ /* 0x000fe20000800000 */
[----:B------:R-:W-:Y:S10]  /*6bd0*/  @P2 BRA `(.L_x_98) ;  /* 0xffffffdc00702947 */ /* 0x000ff4000383ffff */
[----:B------:R-:W-:Y:S05]  /*6be0*/  EXIT ;  /* 0x000000000000794d */ /* 0x000fea0003800000 */
.L_x_19:
[----:B--2---:R2:W1:Y:S02]  /*6bf0*/  SYNCS.PHASECHK.TRANS64.TRYWAIT P0, [R3+URZ+0x110], R2 ;  /* 0x00011002030075a7 */ /* 0x00446400080011ff */
[----:B-1----:R-:W-:Y:S05]  /*6c00*/  @!P0 NANOSLEEP.SYNCS 0x989680 ;  /* 0x009896800000895d */ /* 0x002fea0003900000 */
[----:B------:R-:W1:Y:S02]  /*6c10*/  @!P0 SYNCS.PHASECHK.TRANS64 P0, [R3+URZ+0x110], R2 ;  /* 0x00011002030085a7 */ /* 0x000e6400080010ff */
[----:B-1----:R-:W-:Y:S05]  /*6c20*/  @!P0 BRA `(.L_x_19) ;  /* 0xfffffffc00f08947 */ /* 0x002fea000383ffff */
[----:B------:R-:W-:Y:S05]  /*6c30*/  BRA `(.L_x_99) ;  /* 0xffffffa800707947 */ /* 0x000fea000383ffff */
.L_x_22:
[----:B-1----:R-:W-:-:S07]  /*6c40*/  MOV R2, UR33 ;  /* 0x0000002100027c02 */ /* 0x002fce0008000f00 */
.L_x_100:
[----:B-1----:R1:W2:Y:S02]  /*6c50*/  SYNCS.PHASECHK.TRANS64.TRYWAIT P0, [R2+URZ+0x40], R5 ;  /* 0x00004005020075a7 */ /* 0x0022a400080011ff */
[----:B--2---:R-:W-:Y:S05]  /*6c60*/  @!P0 NANOSLEEP.SYNCS 0x989680 ;  /* 0x009896800000895d */ /* 0x004fea0003900000 */
[----:B------:R-:W2:Y:S02]  /*6c70*/  @!P0 SYNCS.PHASECHK.TRANS64 P0, [R2+URZ+0x40], R5 ;  /* 0x00004005020085a7 */ /* 0x000ea400080010ff */
[----:B--2---:R-:W-:Y:S05]  /*6c80*/  @!P0 BRA `(.L_x_100) ;  /* 0xfffffffc00f08947 */ /* 0x004fea000383ffff */
[----:B------:R-:W-:Y:S05]  /*6c90*/  BRA `(.L_x_21) ;  /* 0xffffffa800c07947 */ /* 0x000fea000383ffff */
.L_x_28:
[----:B-1----:R-:W-:-:S07]  /*6ca0*/  MOV R2, UR17 ;  /* 0x0000001100027c02 */ /* 0x002fce0008000f00 */
.L_x_101:
[----:B-1----:R1:W2:Y:S02]  /*6cb0*/  SYNCS.PHASECHK.TRANS64.TRYWAIT P0, [R2+URZ+0x40], R5 ;  /* 0x00004005020075a7 */ /* 0x0022a400080011ff */
[----:B--2---:R-:W-:Y:S05]  /*6cc0*/  @!P0 NANOSLEEP.SYNCS 0x989680 ;  /* 0x009896800000895d */ /* 0x004fea0003900000 */
[----:B------:R-:W2:Y:S02]  /*6cd0*/  @!P0 SYNCS.PHASECHK.TRANS64 P0, [R2+URZ+0x40], R5 ;  /* 0x00004005020085a7 */ /* 0x000ea400080010ff */
[----:B--2---:R-:W-:Y:S05]  /*6ce0*/  @!P0 BRA `(.L_x_101) ;  /* 0xfffffffc00f08947 */ /* 0x004fea000383ffff */
[----:B------:R-:W-:Y:S05]  /*6cf0*/  BRA `(.L_x_27) ;  /* 0xffffffac00687947 */ /* 0x000fea000383ffff */
.L_x_32:
[----:B-1----:R1:W2:Y:S02]  /*6d00*/  SYNCS.PHASECHK.TRANS64.TRYWAIT P0, [R2+URZ+0xa0], R3 ;  /* 0x0000a003020075a7 */ /* 0x0022a400080011ff */
[----:B--2---:R-:W-:Y:S05]  /*6d10*/  @!P0 NANOSLEEP.SYNCS 0x989680 ;  /* 0x009896800000895d */ /* 0x004fea0003900000 */
[----:B------:R-:W2:Y:S02]  /*6d20*/  @!P0 SYNCS.PHASECHK.TRANS64 P0, [R2+URZ+0xa0], R3 ;  /* 0x0000a003020085a7 */ /* 0x000ea400080010ff */
[----:B--2---:R-:W-:Y:S05]  /*6d30*/  @!P0 BRA `(.L_x_32) ;  /* 0xfffffffc00f08947 */ /* 0x004fea000383ffff */
[----:B------:R-:W-:Y:S05]  /*6d40*/  BRA `(.L_x_102) ;  /* 0xffffffac00f87947 */ /* 0x000fea000383ffff */
.L_x_36:
[----:B----4-:R-:W-:-:S07]  /*6d50*/  MOV R0, UR5 ;  /* 0x0000000500007c02 */ /* 0x010fce0008000f00 */
.L_x_103:
[----:B-1----:R1:W2:Y:S02]  /*6d60*/  SYNCS.PHASECHK.TRANS64.TRYWAIT P0, [R0+URZ], R3 ;  /* 0x00000003000075a7 */ /* 0x0022a400080011ff */
[----:B--2---:R-:W-:Y:S05]  /*6d70*/  @!P0 NANOSLEEP.SYNCS 0x989680 ;  /* 0x009896800000895d */ /* 0x004fea0003900000 */
[----:B------:R-:W2:Y:S02]  /*6d80*/  @!P0 SYNCS.PHASECHK.TRANS64 P0, [R0+URZ], R3 ;  /* 0x00000003000085a7 */ /* 0x000ea400080010ff */
[----:B--2---:R-:W-:Y:S05]  /*6d90*/  @!P0 BRA `(.L_x_103) ;  /* 0xfffffffc00f08947 */ /* 0x004fea000383ffff */
[----:B------:R-:W-:Y:S05]  /*6da0*/  BRA `(.L_x_104) ;  /* 0xffffffb400687947 */ /* 0x000fea000383ffff */
.L_x_37:
[----:B----4-:R-:W-:-:S07]  /*6db0*/  MOV R0, UR5 ;  /* 0x0000000500007c02 */ /* 0x010fce0008000f00 */
.L_x_105:
[----:B-1----:R1:W2:Y:S02]  /*6dc0*/  SYNCS.PHASECHK.TRANS64.TRYWAIT P0, [R0+URZ], R3 ;  /* 0x00000003000075a7 */ /* 0x0022a400080011ff */
[----:B--2---:R-:W-:Y:S05]  /*6dd0*/  @!P0 NANOSLEEP.SYNCS 0x989680 ;  /* 0x009896800000895d */ /* 0x004fea0003900000 */
[----:B------:R-:W2:Y:S02]  /*6de0*/  @!P0 SYNCS.PHASECHK.TRANS64 P0, [R0+URZ], R3 ;  /* 0x00000003000085a7 */ /* 0x000ea400080010ff */
[----:B--2---:R-:W-:Y:S05]  /*6df0*/  @!P0 BRA `(.L_x_105) ;  /* 0xfffffffc00f08947 */ /* 0x004fea000383ffff */
[----:B------:R-:W-:Y:S05]  /*6e00*/  BRA `(.L_x_106) ;  /* 0xffffffb400747947 */ /* 0x000fea000383ffff */
.L_x_38:
[----:B----4-:R-:W-:-:S07]  /*6e10*/  MOV R0, UR5 ;  /* 0x0000000500007c02 */ /* 0x010fce0008000f00 */
.L_x_107:
[----:B-1----:R1:W2:Y:S02]  /*6e20*/  SYNCS.PHASECHK.TRANS64.TRYWAIT P0, [R0+URZ], R3 ;  /* 0x00000003000075a7 */ /* 0x0022a400080011ff */
[----:B--2---:R-:W-:Y:S05]  /*6e30*/  @!P0 NANOSLEEP.SYNCS 0x989680 ;  /* 0x009896800000895d */ /* 0x004fea0003900000 */
[----:B------:R-:W2:Y:S02]  /*6e40*/  @!P0 SYNCS.PHASECHK.TRANS64 P0, [R0+URZ], R3 ;  /* 0x00000003000085a7 */ /* 0x000ea400080010ff */
[----:B--2---:R-:W-:Y:S05]  /*6e50*/  @!P0 BRA `(.L_x_107) ;  /* 0xfffffffc00f08947 */ /* 0x004fea000383ffff */
[----:B------:R-:W-:Y:S05]  /*6e60*/  BRA `(.L_x_108) ;  /* 0xffffffb400807947 */ /* 0x000fea000383ffff */
.L_x_39:
[----:B----4-:R-:W-:-:S07]  /*6e70*/  MOV R0, UR5 ;  /* 0x0000000500007c02 */ /* 0x010fce0008000f00 */
.L_x_109:
[----:B-1----:R1:W2:Y:S02]  /*6e80*/  SYNCS.PHASECHK.TRANS64.TRYWAIT P0, [R0+URZ], R3 ;  /* 0x00000003000075a7 */ /* 0x0022a400080011ff */
[----:B--2---:R-:W-:Y:S05]  /*6e90*/  @!P0 NANOSLEEP.SYNCS 0x989680 ;  /* 0x009896800000895d */ /* 0x004fea0003900000 */
[----:B------:R-:W2:Y:S02]  /*6ea0*/  @!P0 SYNCS.PHASECHK.TRANS64 P0, [R0+URZ], R3 ;  /* 0x00000003000085a7 */ /* 0x000ea400080010ff */
[----:B--2---:R-:W-:Y:S05]  /*6eb0*/  @!P0 BRA `(.L_x_109) ;  /* 0xfffffffc00f08947 */ /* 0x004fea000383ffff */
[----:B------:R-:W-:Y:S05]  /*6ec0*/  BRA `(.L_x_110) ;  /* 0xffffffb4008c7947 */ /* 0x000fea000383ffff */
.L_x_40:
[----:B----4-:R-:W-:-:S07]  /*6ed0*/  MOV R0, UR5 ;  /* 0x0000000500007c02 */ /* 0x010fce0008000f00 */
.L_x_111:
[----:B-1----:R1:W2:Y:S02]  /*6ee0*/  SYNCS.PHASECHK.TRANS64.TRYWAIT P0, [R0+URZ], R3 ;  /* 0x00000003000075a7 */ /* 0x0022a400080011ff */
[----:B--2---:R-:W-:Y:S05]  /*6ef0*/  @!P0 NANOSLEEP.SYNCS 0x989680 ;  /* 0x009896800000895d */ /* 0x004fea0003900000 */
[----:B------:R-:W2:Y:S02]  /*6f00*/  @!P0 SYNCS.PHASECHK.TRANS64 P0, [R0+URZ], R3 ;  /* 0x00000003000085a7 */ /* 0x000ea400080010ff */
[----:B--2---:R-:W-:Y:S05]  /*6f10*/  @!P0 BRA `(.L_x_111) ;  /* 0xfffffffc00f08947 */ /* 0x004fea000383ffff */
[----:B------:R-:W-:Y:S05]  /*6f20*/  BRA `(.L_x_112) ;  /* 0xffffffb400987947 */ /* 0x000fea000383ffff */
.L_x_41:
[----:B----4-:R-:W-:-:S07]  /*6f30*/  MOV R0, UR5 ;  /* 0x0000000500007c02 */ /* 0x010fce0008000f00 */
.L_x_113:
[----:B-1----:R1:W2:Y:S02]  /*6f40*/  SYNCS.PHASECHK.TRANS64.TRYWAIT P0, [R0+URZ], R3 ;  /* 0x00000003000075a7 */ /* 0x0022a400080011ff */
[----:B--2---:R-:W-:Y:S05]  /*6f50*/  @!P0 NANOSLEEP.SYNCS 0x989680 ;  /* 0x009896800000895d */ /* 0x004fea0003900000 */
[----:B------:R-:W2:Y:S02]  /*6f60*/  @!P0 SYNCS.PHASECHK.TRANS64 P0, [R0+URZ], R3 ;  /* 0x00000003000085a7 */ /* 0x000ea400080010ff */
[----:B--2---:R-:W-:Y:S05]  /*6f70*/  @!P0 BRA `(.L_x_113) ;  /* 0xfffffffc00f08947 */ /* 0x004fea000383ffff */
[----:B------:R-:W-:Y:S05]  /*6f80*/  BRA `(.L_x_114) ;  /* 0xffffffb400a47947 */ /* 0x000fea000383ffff */
.L_x_42:
[----:B----4-:R-:W-:-:S07]  /*6f90*/  MOV R0, UR5 ;  /* 0x0000000500007c02 */ /* 0x010fce0008000f00 */
.L_x_115:
[----:B-1----:R1:W2:Y:S02]  /*6fa0*/  SYNCS.PHASECHK.TRANS64.TRYWAIT P0, [R0+URZ], R3 ;  /* 0x00000003000075a7 */ /* 0x0022a400080011ff */
[----:B--2---:R-:W-:Y:S05]  /*6fb0*/  @!P0 NANOSLEEP.SYNCS 0x989680 ;  /* 0x009896800000895d */ /* 0x004fea0003900000 */
[----:B------:R-:W2:Y:S02]  /*6fc0*/  @!P0 SYNCS.PHASECHK.TRANS64 P0, [R0+URZ], R3 ;  /* 0x00000003000085a7 */ /* 0x000ea400080010ff */
[----:B--2---:R-:W-:Y:S05]  /*6fd0*/  @!P0 BRA `(.L_x_115) ;  /* 0xfffffffc00f08947 */ /* 0x004fea000383ffff */
[----:B------:R-:W-:Y:S05]  /*6fe0*/  BRA `(.L_x_116) ;  /* 0xffffffb400b07947 */ /* 0x000fea000383ffff */
.L_x_45:
[----:B-1----:R1:W2:Y:S02]  /*6ff0*/  SYNCS.PHASECHK.TRANS64.TRYWAIT P0, [R0+URZ+0x100], R5 ;  /* 0x00010005000075a7 */ /* 0x0022a400080011ff */
[----:B--2---:R-:W-:Y:S05]  /*7000*/  @!P0 NANOSLEEP.SYNCS 0x989680 ;  /* 0x009896800000895d */ /* 0x004fea0003900000 */
[----:B------:R-:W2:Y:S02]  /*7010*/  @!P0 SYNCS.PHASECHK.TRANS64 P0, [R0+URZ+0x100], R5 ;  /* 0x00010005000085a7 */ /* 0x000ea400080010ff */
[----:B--2---:R-:W-:Y:S05]  /*7020*/  @!P0 BRA `(.L_x_45) ;  /* 0xfffffffc00f08947 */ /* 0x004fea000383ffff */
[----:B------:R-:W-:Y:S05]  /*7030*/  BRA `(.L_x_117) ;  /* 0xffffffb8000c7947 */ /* 0x000fea000383ffff */
.L_x_46:
[----:B------:R-:W-:-:S07]  /*7040*/  MOV R0, UR5 ;  /* 0x0000000500007c02 */ /* 0x000fce0008000f00 */
.L_x_118:
[----:B-1----:R1:W2:Y:S02]  /*7050*/  SYNCS.PHASECHK.TRANS64.TRYWAIT P0, [R0+URZ+0xb0], R5 ;  /* 0x0000b005000075a7 */ /* 0x0022a400080011ff */
[----:B--2---:R-:W-:Y:S05]  /*7060*/  @!P0 NANOSLEEP.SYNCS 0x989680 ;  /* 0x009896800000895d */ /* 0x004fea0003900000 */
[----:B------:R-:W2:Y:S02]  /*7070*/  @!P0 SYNCS.PHASECHK.TRANS64 P0, [R0+URZ+0xb0], R5 ;  /* 0x0000b005000085a7 */ /* 0x000ea400080010ff */
[----:B--2---:R-:W-:Y:S05]  /*7080*/  @!P0 BRA `(.L_x_118) ;  /* 0xfffffffc00f08947 */ /* 0x004fea000383ffff */
[----:B------:R-:W-:Y:S05]  /*7090*/  BRA `(.L_x_119) ;  /* 0xffffffb8001c7947 */ /* 0x000fea000383ffff */
.L_x_47:
[----:B-1----:R1:W2:Y:S02]  /*70a0*/  SYNCS.PHASECHK.TRANS64.TRYWAIT P1, [R0+URZ+0xa0], R5 ;  /* 0x0000a005000075a7 */ /* 0x0022a400080211ff */
[----:B--2---:R-:W-:Y:S05]  /*70b0*/  @!P1 NANOSLEEP.SYNCS 0x989680 ;  /* 0x009896800000995d */ /* 0x004fea0003900000 */
[----:B------:R-:W2:Y:S02]  /*70c0*/  @!P1 SYNCS.PHASECHK.TRANS64 P1, [R0+URZ+0xa0], R5 ;  /* 0x0000a005000095a7 */ /* 0x000ea400080210ff */
[----:B--2---:R-:W-:Y:S05]  /*70d0*/  @!P1 BRA `(.L_x_47) ;  /* 0xfffffffc00f09947 */ /* 0x004fea000383ffff */
[----:B------:R-:W-:Y:S05]  /*70e0*/  BRA `(.L_x_120) ;  /* 0xffffffb8004c7947 */ /* 0x000fea000383ffff */
.L_x_50:
[----:B------:R-:W-:-:S07]  /*70f0*/  MOV R0, UR5 ;  /* 0x0000000500007c02 */ /* 0x000fce0008000f00 */
.L_x_121:
[----:B-1----:R1:W2:Y:S02]  /*7100*/  SYNCS.PHASECHK.TRANS64.TRYWAIT P0, [R0+URZ+0xb0], R3 ;  /* 0x0000b003000075a7 */ /* 0x0022a400080011ff */
[----:B--2---:R-:W-:Y:S05]  /*7110*/  @!P0 NANOSLEEP.SYNCS 0x989680 ;  /* 0x009896800000895d */ /* 0x004fea0003900000 */
[----:B------:R-:W2:Y:S02]  /*7120*/  @!P0 SYNCS.PHASECHK.TRANS64 P0, [R0+URZ+0xb0], R3 ;  /* 0x0000b003000085a7 */ /* 0x000ea400080010ff */
[----:B--2---:R-:W-:Y:S05]  /*7130*/  @!P0 BRA `(.L_x_121) ;  /* 0xfffffffc00f08947 */ /* 0x004fea000383ffff */
[----:B------:R-:W-:Y:S05]  /*7140*/  BRA `(.L_x_49) ;  /* 0xffffffb800a07947 */ /* 0x000fea000383ffff */
.L_x_57:
[----:B-1----:R1:W2:Y:S02]  /*7150*/  SYNCS.PHASECHK.TRANS64.TRYWAIT P1, [R0+URZ+0xa0], R5 ;  /* 0x0000a005000075a7 */ /* 0x0022a400080211ff */
[----:B--2---:R-:W-:Y:S05]  /*7160*/  @!P1 NANOSLEEP.SYNCS 0x989680 ;  /* 0x009896800000995d */ /* 0x004fea0003900000 */
[----:B------:R-:W2:Y:S02]  /*7170*/  @!P1 SYNCS.PHASECHK.TRANS64 P1, [R0+URZ+0xa0], R5 ;  /* 0x0000a005000095a7 */ /* 0x000ea400080210ff */
[----:B--2---:R-:W-:Y:S05]  /*7180*/  @!P1 BRA `(.L_x_57) ;  /* 0xfffffffc00f09947 */ /* 0x004fea000383ffff */
[----:B------:R-:W-:Y:S05]  /*7190*/  BRA `(.L_x_122) ;  /* 0xffffffc0000c7947 */ /* 0x000fea000383ffff */
.L_x_58:
[----:B------:R-:W-:-:S07]  /*71a0*/  MOV R3, UR7 ;  /* 0x0000000700037c02 */ /* 0x000fce0008000f00 */
.L_x_123:
[----:B-1----:R1:W2:Y:S02]  /*71b0*/  SYNCS.PHASECHK.TRANS64.TRYWAIT P0, [R3+URZ+0xe0], R0 ;  /* 0x0000e000030075a7 */ /* 0x0022a400080011ff */
[----:B--2---:R-:W-:Y:S05]  /*71c0*/  @!P0 NANOSLEEP.SYNCS 0x989680 ;  /* 0x009896800000895d */ /* 0x004fea0003900000 */
[----:B------:R-:W2:Y:S02]  /*71d0*/  @!P0 SYNCS.PHASECHK.TRANS64 P0, [R3+URZ+0xe0], R0 ;  /* 0x0000e000030085a7 */ /* 0x000ea400080010ff */
[----:B--2---:R-:W-:Y:S05]  /*71e0*/  @!P0 BRA `(.L_x_123) ;  /* 0xfffffffc00f08947 */ /* 0x004fea000383ffff */
[----:B------:R-:W-:Y:S05]  /*71f0*/  BRA `(.L_x_124) ;  /* 0xffffffc000447947 */ /* 0x000fea000383ffff */
.L_x_61:
[----:B------:R-:W-:Y:S07]  /*7200*/  MOV R0, UR6 ;  /* 0x0000000600007c02 */ /* 0x000fee0008000f00 */
.L_x_125:
[----:B-1----:R1:W2:Y:S02]  /*7210*/  SYNCS.PHASECHK.TRANS64.TRYWAIT P0, [R0+URZ], R3 ;  /* 0x00000003000075a7 */ /* 0x0022a400080011ff */
[----:B--2---:R-:W-:Y:S05]  /*7220*/  @!P0 NANOSLEEP.SYNCS 0x989680 ;  /* 0x009896800000895d */ /* 0x004fea0003900000 */
[----:B------:R-:W2:Y:S02]  /*7230*/  @!P0 SYNCS.PHASECHK.TRANS64 P0, [R0+URZ], R3 ;  /* 0x00000003000085a7 */ /* 0x000ea400080010ff */
[----:B--2---:R-:W-:Y:S05]  /*7240*/  @!P0 BRA `(.L_x_125) ;  /* 0xfffffffc00f08947 */ /* 0x004fea000383ffff */
[----:B------:R-:W-:Y:S05]  /*7250*/  BRA `(.L_x_60) ;  /* 0xffffffc000607947 */ /* 0x000fea000383ffff */
.L_x_64:
[----:B------:R-:W-:-:S07]  /*7260*/  MOV R0, UR6 ;  /* 0x0000000600007c02 */ /* 0x000fce0008000f00 */
.L_x_126:
[----:B--2---:R2:W4:Y:S02]  /*7270*/  SYNCS.PHASECHK.TRANS64.TRYWAIT P0, [R0+URZ], R3 ;  /* 0x00000003000075a7 */ /* 0x00452400080011ff */
[----:B----4-:R-:W-:Y:S05]  /*7280*/  @!P0 NANOSLEEP.SYNCS 0x989680 ;  /* 0x009896800000895d */ /* 0x010fea0003900000 */
[----:B------:R-:W4:Y:S02]  /*7290*/  @!P0 SYNCS.PHASECHK.TRANS64 P0, [R0+URZ], R3 ;  /* 0x00000003000085a7 */ /* 0x000f2400080010ff */
[----:B----4-:R-:W-:Y:S05]  /*72a0*/  @!P0 BRA `(.L_x_126) ;  /* 0xfffffffc00f08947 */ /* 0x010fea000383ffff */
[----:B------:R-:W-:Y:S05]  /*72b0*/  BRA `(.L_x_127) ;  /* 0xffffffc4003c7947 */ /* 0x000fea000383ffff */
.L_x_65:
[----:B------:R-:W-:-:S07]  /*72c0*/  MOV R0, UR6 ;  /* 0x0000000600007c02 */ /* 0x000fce0008000f00 */
.L_x_128:
[----:B-1----:R1:W2:Y:S02]  /*72d0*/  SYNCS.PHASECHK.TRANS64.TRYWAIT P0, [R0+URZ], R3 ;  /* 0x00000003000075a7 */ /* 0x0022a400080011ff */
[----:B--2---:R-:W-:Y:S05]  /*72e0*/  @!P0 NANOSLEEP.SYNCS 0x989680 ;  /* 0x009896800000895d */ /* 0x004fea0003900000 */
[----:B------:R-:W2:Y:S02]  /*72f0*/  @!P0 SYNCS.PHASECHK.TRANS64 P0, [R0+URZ], R3 ;  /* 0x00000003000085a7 */ /* 0x000ea400080010ff */
[----:B--2---:R-:W-:Y:S05]  /*7300*/  @!P0 BRA `(.L_x_128) ;  /* 0xfffffffc00f08947 */ /* 0x004fea000383ffff */
[----:B------:R-:W-:Y:S05]  /*7310*/  BRA `(.L_x_129) ;  /* 0xffffffc400487947 */ /* 0x000fea000383ffff */
.L_x_66:
[----:B------:R-:W-:-:S07]  /*7320*/  MOV R0, UR6 ;  /* 0x0000000600007c02 */ /* 0x000fce0008000f00 */
.L_x_130:
[----:B-1----:R1:W2:Y:S02]  /*7330*/  SYNCS.PHASECHK.TRANS64.TRYWAIT P0, [R0+URZ], R3 ;  /* 0x00000003000075a7 */ /* 0x0022a400080011ff */
[----:B--2---:R-:W-:Y:S05]  /*7340*/  @!P0 NANOSLEEP.SYNCS 0x989680 ;  /* 0x009896800000895d */ /* 0x004fea0003900000 */
[----:B------:R-:W2:Y:S02]  /*7350*/  @!P0 SYNCS.PHASECHK.TRANS64 P0, [R0+URZ], R3 ;  /* 0x00000003000085a7 */ /* 0x000ea400080010ff */
[----:B--2---:R-:W-:Y:S05]  /*7360*/  @!P0 BRA `(.L_x_130) ;  /* 0xfffffffc00f08947 */ /* 0x004fea000383ffff */
[----:B------:R-:W-:Y:S05]  /*7370*/  BRA `(.L_x_131) ;  /* 0xffffffc400547947 */ /* 0x000fea000383ffff */
.L_x_67:
[----:B------:R-:W-:-:S07]  /*7380*/  MOV R0, UR7 ;  /* 0x0000000700007c02 */ /* 0x000fce0008000f00 */
.L_x_132:
[----:B-1----:R1:W2:Y:S02]  /*7390*/  SYNCS.PHASECHK.TRANS64.TRYWAIT P0, [R0+URZ], R3 ;  /* 0x00000003000075a7 */ /* 0x0022a400080011ff */
[----:B--2---:R-:W-:Y:S05]  /*73a0*/  @!P0 NANOSLEEP.SYNCS 0x989680 ;  /* 0x009896800000895d */ /* 0x004fea0003900000 */
[----:B------:R-:W2:Y:S02]  /*73b0*/  @!P0 SYNCS.PHASECHK.TRANS64 P0, [R0+URZ], R3 ;  /* 0x00000003000085a7 */ /* 0x000ea400080010ff */
[----:B--2---:R-:W-:Y:S05]  /*73c0*/  @!P0 BRA `(.L_x_132) ;  /* 0xfffffffc00f08947 */ /* 0x004fea000383ffff */
[----:B------:R-:W-:Y:S05]  /*73d0*/  BRA `(.L_x_133) ;  /* 0xffffffc400607947 */ /* 0x000fea000383ffff */
.L_x_72:
[----:B---3--:R3:W1:Y:S02]  /*73e0*/  SYNCS.PHASECHK.TRANS64.TRYWAIT P0, [R0+URZ+0xa0], R3 ;  /* 0x0000a003000075a7 */ /* 0x00866400080011ff */
[----:B-1----:R-:W-:Y:S05]  /*73f0*/  @!P0 NANOSLEEP.SYNCS 0x989680 ;  /* 0x009896800000895d */ /* 0x002fea0003900000 */
[----:B------:R-:W1:Y:S02]  /*7400*/  @!P0 SYNCS.PHASECHK.TRANS64 P0, [R0+URZ+0xa0], R3 ;  /* 0x0000a003000085a7 */ /* 0x000e6400080010ff */
[----:B-1----:R-:W-:Y:S05]  /*7410*/  @!P0 BRA `(.L_x_72) ;  /* 0xfffffffc00f08947 */ /* 0x002fea000383ffff */
[----:B------:R-:W-:Y:S05]  /*7420*/  BRA `(.L_x_134) ;  /* 0xffffffc8005c7947 */ /* 0x000fea000383ffff */
.L_x_75:
[----:B------:R-:W-:Y:S07]  /*7430*/  MOV R0, UR6 ;  /* 0x0000000600007c02 */ /* 0x000fee0008000f00 */
.L_x_135:
[----:B-1----:R1:W3:Y:S02]  /*7440*/  SYNCS.PHASECHK.TRANS64.TRYWAIT P0, [R0+URZ+0x98], R3 ;  /* 0x00009803000075a7 */ /* 0x0022e400080011ff */
[----:B---3--:R-:W-:Y:S05]  /*7450*/  @!P0 NANOSLEEP.SYNCS 0x989680 ;  /* 0x009896800000895d */ /* 0x008fea0003900000 */
[----:B------:R-:W3:Y:S02]  /*7460*/  @!P0 SYNCS.PHASECHK.TRANS64 P0, [R0+URZ+0x98], R3 ;  /* 0x00009803000085a7 */ /* 0x000ee400080010ff */
[----:B---3--:R-:W-:Y:S05]  /*7470*/  @!P0 BRA `(.L_x_135) ;  /* 0xfffffffc00f08947 */ /* 0x008fea000383ffff */
[----:B------:R-:W-:Y:S05]  /*7480*/  BRA `(.L_x_74) ;  /* 0xffffffcc00487947 */ /* 0x000fea000383ffff */
.L_x_78:
[----:B------:R-:W-:Y:S07]  /*7490*/  MOV R3, UR6 ;  /* 0x0000000600037c02 */ /* 0x000fee0008000f00 */
.L_x_136:
[----:B-1----:R1:W2:Y:S02]  /*74a0*/  SYNCS.PHASECHK.TRANS64.TRYWAIT P2, [R3+URZ+0x88], R26 ;  /* 0x0000881a030075a7 */ /* 0x0022a400080411ff */
[----:B--2---:R-:W-:Y:S05]  /*74b0*/  @!P2 NANOSLEEP.SYNCS 0x989680 ;  /* 0x009896800000a95d */ /* 0x004fea0003900000 */
[----:B------:R-:W2:Y:S02]  /*74c0*/  @!P2 SYNCS.PHASECHK.TRANS64 P2, [R3+URZ+0x88], R26 ;  /* 0x0000881a0300a5a7 */ /* 0x000ea400080410ff */
[----:B--2---:R-:W-:Y:S05]  /*74d0*/  @!P2 BRA `(.L_x_136) ;  /* 0xfffffffc00f0a947 */ /* 0x004fea000383ffff */
[----:B------:R-:W-:Y:S05]  /*74e0*/  BRA `(.L_x_137) ;  /* 0xffffffcc00dc7947 */ /* 0x000fea000383ffff */
.L_x_81:
[----:B--2---:R2:W4:Y:S02]  /*74f0*/  SYNCS.PHASECHK.TRANS64.TRYWAIT P0, [R0+URZ+0xa0], R3 ;  /* 0x0000a003000075a7 */ /* 0x00452400080011ff */
[----:B----4-:R-:W-:Y:S05]  /*7500*/  @!P0 NANOSLEEP.SYNCS 0x989680 ;  /* 0x009896800000895d */ /* 0x010fea0003900000 */
[----:B------:R-:W4:Y:S02]  /*7510*/  @!P0 SYNCS.PHASECHK.TRANS64 P0, [R0+URZ+0xa0], R3 ;  /* 0x0000a003000085a7 */ /* 0x000f2400080010ff */
[----:B----4-:R-:W-:Y:S05]  /*7520*/  @!P0 BRA `(.L_x_81) ;  /* 0xfffffffc00f08947 */ /* 0x010fea000383ffff */
[----:B------:R-:W-:Y:S05]  /*7530*/  BRA `(.L_x_138) ;  /* 0xffffffd4002c7947 */ /* 0x000fea000383ffff */
.L_x_92:
[----:B-1----:R-:W-:Y:S04]  /*7540*/  MOV R0, UR43 ;  /* 0x0000002b00007c02 */ /* 0x002fe80008000f00 */
[----:B------:R1:W2:Y:S03]  /*7550*/  SYNCS.PHASECHK.TRANS64.TRYWAIT P1, [R0+URZ+0x80], R3 ;  /* 0x00008003000075a7 */ /* 0x0002a600080211ff */
[----:B--2---:R-:W-:Y:S05]  /*7560*/  @!P1 NANOSLEEP.SYNCS 0x989680 ;  /* 0x009896800000995d */ /* 0x004fea0003900000 */
[----:B------:R-:W2:Y:S02]  /*7570*/  @!P1 SYNCS.PHASECHK.TRANS64 P1, [R0+URZ+0x80], R3 ;  /* 0x00008003000095a7 */ /* 0x000ea400080210ff */
[----:B--2---:R-:W-:Y:S05]  /*7580*/  @!P1 BRA `(.L_x_92) ;  /* 0xfffffffc00ec9947 */ /* 0x004fea000383ffff */
[----:B------:R-:W-:Y:S05]  /*7590*/  BRA `(.L_x_91) ;  /* 0xffffffe000287947 */ /* 0x000fea000383ffff */
.L_x_94:
[----:B------:R1:W1:Y:S02]  /*75a0*/  SYNCS.PHASECHK.TRANS64.TRYWAIT P1, [R156+URZ+0xc0], R5 ;  /* 0x0000c0059c0075a7 */ /* 0x00026400080211ff */
[----:B-1----:R-:W-:Y:S05]  /*75b0*/  @!P1 NANOSLEEP.SYNCS 0x989680 ;  /* 0x009896800000995d */ /* 0x002fea0003900000 */
[----:B------:R-:W1:Y:S02]  /*75c0*/  @!P1 SYNCS.PHASECHK.TRANS64 P1, [R156+URZ+0xc0], R5 ;  /* 0x0000c0059c0095a7 */ /* 0x000e6400080210ff */
[----:B-1----:R-:W-:Y:S05]  /*75d0*/  @!P1 BRA `(.L_x_94) ;  /* 0xfffffffc00f09947 */ /* 0x002fea000383ffff */
[----:B------:R-:W-:Y:S05]  /*75e0*/  BRA `(.L_x_93) ;  /* 0xffffffe0006c7947 */ /* 0x000fea000383ffff */
        .weak           $__internal_0_$__cuda_sm10x_tcgen05_guardrail_trap_col_being_dealloced_not_returned_by_alloc
        .type           $__internal_0_$__cuda_sm10x_tcgen05_guardrail_trap_col_being_dealloced_not_returned_by_alloc,@function
        .size           $__internal_0_$__cuda_sm10x_tcgen05_guardrail_trap_col_being_dealloced_not_returned_by_alloc,($__internal_1_$__cuda_sm10x_tcgen05_guardrail_trap_phase_invalid_during_alloc - $__internal_0_$__cuda_sm10x_tcgen05_guardrail_trap_col_being_dealloced_not_returned_by_alloc)
$__internal_0_$__cuda_sm10x_tcgen05_guardrail_trap_col_being_dealloced_not_returned_by_alloc:
[----:B------:R-:W-:Y:S05]  /*75f0*/  BPT.TRAP 0x1 ;  /* 0x000000040000795c */ /* 0x000fea0000300000 */
[----:B------:R-:W-:-:S04]  /*7600*/  HFMA2 R3, -RZ, RZ, 0, 0 ;  /* 0x00000000ff037431 */ /* 0x000fc800000001ff */
[----:B------:R-:W-:Y:S05]  /*7610*/  RET.REL.NODEC R2 `(_ZN7cutlass13device_kernelINS_4gemm6kernel13GemmUniversalIN4cute5tupleIJiiiiEEENS1_10collective13CollectiveMmaINS1_35MainloopSm100TmaUmmaWarpSpecializedILi8ELi2ELi4ENS5_IJNS4_1CILi1EEESB_SB_EEEEENS5_IJNSA_ILi128EEENSA_ILi64EEESE_EEENS_12float_e5m2_tENS5_IJlSB_lEEESH_NS5_IJSB_llEEENS4_8TiledMMAINS4_8MMA_AtomIJNS4_10MMA_TraitsINS4_19SM100_MMA_F8F6F4_SSEJSH_SH_fSE_SF_NS4_17integral_constantINS4_4UMMA5MajorELSQ_0EEENSO_ISQ_LSQ_1EEENSO_INSP_7ScaleInELST_0EEESU_EEEEEENS4_6LayoutISC_NS5_IJNSA_ILi0EEESY_SY_EEEEENS5_IJNS4_10UnderscoreES11_S11_EEEEENS4_13SM90_TMA_LOADENS4_14ComposedLayoutINS4_7SwizzleILi3ELi4ELi3EEENS4_18smem_ptr_flag_bitsILi8EEENSX_INS5_IJNSA_ILi8EEESE_EEENS5_IJSE_SB_EEEEEEEvNS4_8identityES14_NS15_INS16_ILi2ELi4ELi3EEES19_NSX_INS5_IJSF_S1A_EEENS5_IJSB_SF_EEEEEEEvS1F_EENS_8epilogue10collective18CollectiveEpilogueINS1M_23Sm100TmaWarpSpecializedILi1ELi1ELi64ELb0ELb0EEEJSG_NS5_IJNSX_ISE_SB_EENSX_ISF_SB_EEEEESH_SI_SH_SI_NS1M_6fusion15FusionCallbacksIS1Q_NS1U_17LinearCombinationISH_fSH_fLNS_15FloatRoundStyleE2EEESG_S1T_JEEENS4_5SM1004TMEM4LOAD26SM100_TMEM_LOAD_32dp32b64xES14_NS15_IS1G_S19_NSX_INS5_IJS1A_SF_EEENS5_IJSF_SB_EEEEEEENS4_39AutoVectorizingCopyWithAssumedAlignmentILi128EEENS4_14SM90_TMA_STOREES27_S29_S29_EEEvvEEEEvNT_6ParamsE) ;  /* 0xffffff8802787950 */ /* 0x000fea0003c3ffff */
        .weak           $__internal_1_$__cuda_sm10x_tcgen05_guardrail_trap_phase_invalid_during_alloc
        .type           $__internal_1_$__cuda_sm10x_tcgen05_guardrail_trap_phase_invalid_during_alloc,@function
        .size           $__internal_1_$__cuda_sm10x_tcgen05_guardrail_trap_phase_invalid_during_alloc,($__internal_2_$__cuda_sm10x_tcgen05_guardrail_trap_unallocated_columns_being_dealloced - $__internal_1_$__cuda_sm10x_tcgen05_guardrail_trap_phase_invalid_during_alloc)
$__internal_1_$__cuda_sm10x_tcgen05_guardrail_trap_phase_invalid_during_alloc:
[----:B------:R-:W-:Y:S05]  /*7620*/  BPT.TRAP 0x1 ;  /* 0x000000040000795c */ /* 0x000fea0000300000 */
[----:B------:R-:W-:-:S04]  /*7630*/  MOV R3, 0x0 ;  /* 0x0000000000037802 */ /* 0x000fc80000000f00 */
[----:B------:R-:W-:Y:S05]  /*7640*/  RET.REL.NODEC R2 `(_ZN7cutlass13device_kernelINS_4gemm6kernel13GemmUniversalIN4cute5tupleIJiiiiEEENS1_10collective13CollectiveMmaINS1_35MainloopSm100TmaUmmaWarpSpecializedILi8ELi2ELi4ENS5_IJNS4_1CILi1EEESB_SB_EEEEENS5_IJNSA_ILi128EEENSA_ILi64EEESE_EEENS_12float_e5m2_tENS5_IJlSB_lEEESH_NS5_IJSB_llEEENS4_8TiledMMAINS4_8MMA_AtomIJNS4_10MMA_TraitsINS4_19SM100_MMA_F8F6F4_SSEJSH_SH_fSE_SF_NS4_17integral_constantINS4_4UMMA5MajorELSQ_0EEENSO_ISQ_LSQ_1EEENSO_INSP_7ScaleInELST_0EEESU_EEEEEENS4_6LayoutISC_NS5_IJNSA_ILi0EEESY_SY_EEEEENS5_IJNS4_10UnderscoreES11_S11_EEEEENS4_13SM90_TMA_LOADENS4_14ComposedLayoutINS4_7SwizzleILi3ELi4ELi3EEENS4_18smem_ptr_flag_bitsILi8EEENSX_INS5_IJNSA_ILi8EEESE_EEENS5_IJSE_SB_EEEEEEEvNS4_8identityES14_NS15_INS16_ILi2ELi4ELi3EEES19_NSX_INS5_IJSF_S1A_EEENS5_IJSB_SF_EEEEEEEvS1F_EENS_8epilogue10collective18CollectiveEpilogueINS1M_23Sm100TmaWarpSpecializedILi1ELi1ELi64ELb0ELb0EEEJSG_NS5_IJNSX_ISE_SB_EENSX_ISF_SB_EEEEESH_SI_SH_SI_NS1M_6fusion15FusionCallbacksIS1Q_NS1U_17LinearCombinationISH_fSH_fLNS_15FloatRoundStyleE2EEESG_S1T_JEEENS4_5SM1004TMEM4LOAD26SM100_TMEM_LOAD_32dp32b64xES14_NS15_IS1G_S19_NSX_INS5_IJS1A_SF_EEENS5_IJSF_SB_EEEEEEENS4_39AutoVectorizingCopyWithAssumedAlignmentILi128EEENS4_14SM90_TMA_STOREES27_S29_S29_EEEvvEEEEvNT_6ParamsE) ;  /* 0xffffff88026c7950 */ /* 0x000fea0003c3ffff */
        .weak           $__internal_2_$__cuda_sm10x_tcgen05_guardrail_trap_unallocated_columns_being_dealloced
        .type           $__internal_2_$__cuda_sm10x_tcgen05_guardrail_trap_unallocated_columns_being_dealloced,@function
        .size           $__internal_2_$__cuda_sm10x_tcgen05_guardrail_trap_unallocated_columns_being_dealloced,(.L_x_140 - $__internal_2_$__cuda_sm10x_tcgen05_guardrail_trap_unallocated_columns_being_dealloced)
$__internal_2_$__cuda_sm10x_tcgen05_guardrail_trap_unallocated_columns_being_dealloced:
[----:B------:R-:W-:Y:S05]  /*7650*/  BPT.TRAP 0x1 ;  /* 0x000000040000795c */ /* 0x000fea0000300000 */
[----:B------:R-:W-:-:S04]  /*7660*/  HFMA2 R3, -RZ, RZ, 0, 0 ;  /* 0x00000000ff037431 */ /* 0x000fc800000001ff */
[----:B------:R-:W-:Y:S05]  /*7670*/  RET.REL.NODEC R2 `(_ZN7cutlass13device_kernelINS_4gemm6kernel13GemmUniversalIN4cute5tupleIJiiiiEEENS1_10collective13CollectiveMmaINS1_35MainloopSm100TmaUmmaWarpSpecializedILi8ELi2ELi4ENS5_IJNS4_1CILi1EEESB_SB_EEEEENS5_IJNSA_ILi128EEENSA_ILi64EEESE_EEENS_12float_e5m2_tENS5_IJlSB_lEEESH_NS5_IJSB_llEEENS4_8TiledMMAINS4_8MMA_AtomIJNS4_10MMA_TraitsINS4_19SM100_MMA_F8F6F4_SSEJSH_SH_fSE_SF_NS4_17integral_constantINS4_4UMMA5MajorELSQ_0EEENSO_ISQ_LSQ_1EEENSO_INSP_7ScaleInELST_0EEESU_EEEEEENS4_6LayoutISC_NS5_IJNSA_ILi0EEESY_SY_EEEEENS5_IJNS4_10UnderscoreES11_S11_EEEEENS4_13SM90_TMA_LOADENS4_14ComposedLayoutINS4_7SwizzleILi3ELi4ELi3EEENS4_18smem_ptr_flag_bitsILi8EEENSX_INS5_IJNSA_ILi8EEESE_EEENS5_IJSE_SB_EEEEEEEvNS4_8identityES14_NS15_INS16_ILi2ELi4ELi3EEES19_NSX_INS5_IJSF_S1A_EEENS5_IJSB_SF_EEEEEEEvS1F_EENS_8epilogue10collective18CollectiveEpilogueINS1M_23Sm100TmaWarpSpecializedILi1ELi1ELi64ELb0ELb0EEEJSG_NS5_IJNSX_ISE_SB_EENSX_ISF_SB_EEEEESH_SI_SH_SI_NS1M_6fusion15FusionCallbacksIS1Q_NS1U_17LinearCombinationISH_fSH_fLNS_15FloatRoundStyleE2EEESG_S1T_JEEENS4_5SM1004TMEM4LOAD26SM100_TMEM_LOAD_32dp32b64xES14_NS15_IS1G_S19_NSX_INS5_IJS1A_SF_EEENS5_IJSF_SB_EEEEEEENS4_39AutoVectorizingCopyWithAssumedAlignmentILi128EEENS4_14SM90_TMA_STOREES27_S29_S29_EEEvvEEEEvNT_6ParamsE) ;  /* 0xffffff8802607950 */ /* 0x000fea0003c3ffff */
.L_x_139:
[----:B------:R-:W-:-:S00]  /*7680*/  BRA `(.L_x_139) ;  /* 0xfffffffc00fc7947 */ /* 0x000fc0000383ffff */
[----:B------:R-:W-:-:S00]  /*7690*/  NOP ;  /* 0x0000000000007918 */ /* 0x000fc00000000000 */
        /* <DEDUP_REMOVED lines=14> */
.L_x_140:


//--------------------- .nv.global.init           --------------------------
	.section	.nv.global.init,"aw",@progbits
.nv.global.init:
	.type		$str$27,@object
	.size		$str$27,($str$28 - $str$27)
$str$27:
        /*0000*/ 	.byte	0x28, 0x61, 0x64, 0x64, 0x72, 0x65, 0x73, 0x73, 0x20, 0x26, 0x20, 0x6d, 0x61, 0x73, 0x6b, 0x29
        /*0010*/ 	.byte	0x20, 0x3d, 0x3d, 0x20, 0x30, 0x00
	.type		$str$28,@object
	.size		$str$28,($str$26 - $str$28)
$str$28:
        /*0016*/ 	.byte	0x2f, 0x74, 0x6d, 0x70, 0x2f, 0x63, 0x75, 0x74, 0x6c, 0x61, 0x73, 0x73, 0x5f, 0x73, 0x77, 0x65
        /*0026*/ 	.byte	0x65, 0x70, 0x5f, 0x73, 0x72, 0x63, 0x2f, 0x69, 0x6e, 0x63, 0x6c, 0x75, 0x64, 0x65, 0x2f, 0x63
        /*0036*/ 	.byte	0x75, 0x74, 0x65, 0x2f, 0x70, 0x6f, 0x69, 0x6e, 0x74, 0x65, 0x72, 0x5f, 0x66, 0x6c, 0x61, 0x67
        /*0046*/ 	.byte	0x67, 0x65, 0x64, 0x2e, 0x68, 0x70, 0x70, 0x00
	.type		$str$26,@object
	.size		$str$26,($str$25 - $str$26)
$str$26:
        /*004e*/ 	.byte	0x2f, 0x74, 0x6d, 0x70, 0x2f, 0x63, 0x75, 0x74, 0x6c, 0x61, 0x73, 0x73, 0x5f, 0x73, 0x77, 0x65
        /*005e*/ 	.byte	0x65, 0x70, 0x5f, 0x73, 0x72, 0x63, 0x2f, 0x69, 0x6e, 0x63, 0x6c, 0x75, 0x64, 0x65, 0x2f, 0x63
        /*006e*/ 	.byte	0x75, 0x74, 0x65, 0x2f, 0x61, 0x74, 0x6f, 0x6d, 0x2f, 0x63, 0x6f, 0x70, 0x79, 0x5f, 0x74, 0x72
        /*007e*/ 	.byte	0x61, 0x69, 0x74, 0x73, 0x5f, 0x73, 0x6d, 0x31, 0x30, 0x30, 0x2e, 0x68, 0x70, 0x70, 0x00
	.type		$str$25,@object
	.size		$str$25,(__unnamed_1 - $str$25)
$str$25:
        /*008d*/ 	.byte	0x28, 0x28, 0x75, 0x69, 0x6e, 0x74, 0x33, 0x32, 0x5f, 0x74, 0x28, 0x74, 0x68, 0x72, 0x65, 0x61
        /*009d*/ 	.byte	0x64, 0x49, 0x64, 0x78, 0x2e, 0x78, 0x29, 0x20, 0x2f, 0x20, 0x33, 0x32, 0x29, 0x20, 0x25, 0x20
        /*00ad*/ 	.byte	0x34, 0x29, 0x20, 0x3d, 0x3d, 0x20, 0x28, 0x28, 0x28, 0x74, 0x6d, 0x65, 0x6d, 0x5f, 0x61, 0x64
        /*00bd*/ 	.byte	0x64, 0x72, 0x20, 0x3e, 0x3e, 0x20, 0x31, 0x36, 0x29, 0x20, 0x2f, 0x20, 0x33, 0x32, 0x29, 0x20
        /*00cd*/ 	.byte	0x25, 0x20, 0x34, 0x29, 0x00
	.type		__unnamed_1,@object
	.size		__unnamed_1,(__unnamed_2 - __unnamed_1)
__unnamed_1:
        /*00d2*/ 	.byte	0x61, 0x75, 0x74, 0x6f, 0x20, 0x63, 0x75, 0x74, 0x65, 0x3a, 0x3a, 0x61, 0x73, 0x5f, 0x70, 0x6f
        /* <DEDUP_REMOVED lines=24> */
        /*0262*/ 	.byte	0x43, 0x3c, 0x38, 0x31, 0x39, 0x32, 0x3e, 0x3e, 0x3e, 0x3e, 0x5d, 0x00
	.type		__unnamed_2,@object
	.size		__unnamed_2,(.L_2 - __unnamed_2)
__unnamed_2:
        /* <DEDUP_REMOVED lines=42> */
        /*050e*/ 	.byte	0x3e, 0x3e, 0x3e, 0x3e, 0x5d, 0x00
.L_2:


//--------------------- .nv.shared._ZN7cutlass13device_kernelINS_4gemm6kernel13GemmUniversalIN4cute5tupleIJiiiiEEENS1_10collective13CollectiveMmaINS1_35MainloopSm100TmaUmmaWarpSpecializedILi8ELi2ELi4ENS5_IJNS4_1CILi1EEESB_SB_EEEEENS5_IJNSA_ILi128EEENSA_ILi64EEESE_EEENS_12float_e5m2_tENS5_IJlSB_lEEESH_NS5_IJSB_llEEENS4_8TiledMMAINS4_8MMA_AtomIJNS4_10MMA_TraitsINS4_19SM100_MMA_F8F6F4_SSEJSH_SH_fSE_SF_NS4_17integral_constantINS4_4UMMA5MajorELSQ_0EEENSO_ISQ_LSQ_1EEENSO_INSP_7ScaleInELST_0EEESU_EEEEEENS4_6LayoutISC_NS5_IJNSA_ILi0EEESY_SY_EEEEENS5_IJNS4_10UnderscoreES11_S11_EEEEENS4_13SM90_TMA_LOADENS4_14ComposedLayoutINS4_7SwizzleILi3ELi4ELi3EEENS4_18smem_ptr_flag_bitsILi8EEENSX_INS5_IJNSA_ILi8EEESE_EEENS5_IJSE_SB_EEEEEEEvNS4_8identityES14_NS15_INS16_ILi2ELi4ELi3EEES19_NSX_INS5_IJSF_S1A_EEENS5_IJSB_SF_EEEEEEEvS1F_EENS_8epilogue10collective18CollectiveEpilogueINS1M_23Sm100TmaWarpSpecializedILi1ELi1ELi64ELb0ELb0EEEJSG_NS5_IJNSX_ISE_SB_EENSX_ISF_SB_EEEEESH_SI_SH_SI_NS1M_6fusion15FusionCallbacksIS1Q_NS1U_17LinearCombinationISH_fSH_fLNS_15FloatRoundStyleE2EEESG_S1T_JEEENS4_5SM1004TMEM4LOAD26SM100_TMEM_LOAD_32dp32b64xES14_NS15_IS1G_S19_NSX_INS5_IJS1A_SF_EEENS5_IJSF_SB_EEEEEEENS4_39AutoVectorizingCopyWithAssumedAlignmentILi128EEENS4_14SM90_TMA_STOREES27_S29_S29_EEEvvEEEEvNT_6ParamsE --------------------------
	.section	.nv.shared._ZN7cutlass13device_kernelINS_4gemm6kernel13GemmUniversalIN4cute5tupleIJiiiiEEENS1_10collective13CollectiveMmaINS1_35MainloopSm100TmaUmmaWarpSpecializedILi8ELi2ELi4ENS5_IJNS4_1CILi1EEESB_SB_EEEEENS5_IJNSA_ILi128EEENSA_ILi64EEESE_EEENS_12float_e5m2_tENS5_IJlSB_lEEESH_NS5_IJSB_llEEENS4_8TiledMMAINS4_8MMA_AtomIJNS4_10MMA_TraitsINS4_19SM100_MMA_F8F6F4_SSEJSH_SH_fSE_SF_NS4_17integral_constantINS4_4UMMA5MajorELSQ_0EEENSO_ISQ_LSQ_1EEENSO_INSP_7ScaleInELST_0EEESU_EEEEEENS4_6LayoutISC_NS5_IJNSA_ILi0EEESY_SY_EEEEENS5_IJNS4_10UnderscoreES11_S11_EEEEENS4_13SM90_TMA_LOADENS4_14ComposedLayoutINS4_7SwizzleILi3ELi4ELi3EEENS4_18smem_ptr_flag_bitsILi8EEENSX_INS5_IJNSA_ILi8EEESE_EEENS5_IJSE_SB_EEEEEEEvNS4_8identityES14_NS15_INS16_ILi2ELi4ELi3EEES19_NSX_INS5_IJSF_S1A_EEENS5_IJSB_SF_EEEEEEEvS1F_EENS_8epilogue10collective18CollectiveEpilogueINS1M_23Sm100TmaWarpSpecializedILi1ELi1ELi64ELb0ELb0EEEJSG_NS5_IJNSX_ISE_SB_EENSX_ISF_SB_EEEEESH_SI_SH_SI_NS1M_6fusion15FusionCallbacksIS1Q_NS1U_17LinearCombinationISH_fSH_fLNS_15FloatRoundStyleE2EEESG_S1T_JEEENS4_5SM1004TMEM4LOAD26SM100_TMEM_LOAD_32dp32b64xES14_NS15_IS1G_S19_NSX_INS5_IJS1A_SF_EEENS5_IJSF_SB_EEEEEEENS4_39AutoVectorizingCopyWithAssumedAlignmentILi128EEENS4_14SM90_TMA_STOREES27_S29_S29_EEEvvEEEEvNT_6ParamsE,"aw",@nobits
	.sectionflags	@""
	.align	16
	.zero		1024


//--------------------- .nv.shared.reserved.0     --------------------------
	.section	.nv.shared.reserved.0,"aw",@nobits
	.weak		__nv_reservedSMEM_offset_0_alias
	.size		__nv_reservedSMEM_offset_0_alias, 0, 64
	.other		__nv_reservedSMEM_offset_0_alias,@"STO_CUDA_RESERVED_SHARED STV_DEFAULT"
__nv_reservedSMEM_offset_0_alias:
	.zero		0
.nv.shared.reserved.0:
	.zero		64
	.weak		__nv_reservedSMEM_tcgen05_partition
	.type		__nv_reservedSMEM_tcgen05_partition,@object
	.size		__nv_reservedSMEM_tcgen05_partition,(.L_0 - __nv_reservedSMEM_tcgen05_partition)
__nv_reservedSMEM_tcgen05_partition:
	.zero		32
.L_0:


//--------------------- .nv.global                --------------------------
	.section	.nv.global,"aw",@nobits
.nv.global:
	.type		_ZN40_INTERNAL_9bed88c0_4_k_cu_bef8e2b9_307464cute1_E,@object
	.size		_ZN40_INTERNAL_9bed88c0_4_k_cu_bef8e2b9_307464cute1_E,(_ZN40_INTERNAL_9bed88c0_4_k_cu_bef8e2b9_307464cuda3std3__45__cpo6cbeginE - _ZN40_INTERNAL_9bed88c0_4_k_cu_bef8e2b9_307464cute1_E)
_ZN40_INTERNAL_9bed88c0_4_k_cu_bef8e2b9_307464cute1_E:
	.zero		1
	.type		_ZN40_INTERNAL_9bed88c0_4_k_cu_bef8e2b9_307464cuda3std3__45__cpo6cbeginE,@object
	.size		_ZN40_INTERNAL_9bed88c0_4_k_cu_bef8e2b9_307464cuda3std3__45__cpo6cbeginE,(_ZN40_INTERNAL_9bed88c0_4_k_cu_bef8e2b9_307464cuda3std3__48in_placeE - _ZN40_INTERNAL_9bed88c0_4_k_cu_bef8e2b9_307464cuda3std3__45__cpo6cbeginE)
_ZN40_INTERNAL_9bed88c0_4_k_cu_bef8e2b9_307464cuda3std3__45__cpo6cbeginE:
	.zero		1
	.type		_ZN40_INTERNAL_9bed88c0_4_k_cu_bef8e2b9_307464cuda3std3__48in_placeE,@object
	.size		_ZN40_INTERNAL_9bed88c0_4_k_cu_bef8e2b9_307464cuda3std3__48in_placeE,(_ZN40_INTERNAL_9bed88c0_4_k_cu_bef8e2b9_307464cuda3std6ranges3__45__cpo9iter_moveE - _ZN40_INTERNAL_9bed88c0_4_k_cu_bef8e2b9_307464cuda3std3__48in_placeE)
_ZN40_INTERNAL_9bed88c0_4_k_cu_bef8e2b9_307464cuda3std3__48in_placeE:
	.zero		1
	.type		_ZN40_INTERNAL_9bed88c0_4_k_cu_bef8e2b9_307464cuda3std6ranges3__45__cpo9iter_moveE,@object
	.size		_ZN40_INTERNAL_9bed88c0_4_k_cu_bef8e2b9_307464cuda3std6ranges3__45__cpo9iter_moveE,(_ZN40_INTERNAL_9bed88c0_4_k_cu_bef8e2b9_307464cuda3std3__45__cpo5beginE - _ZN40_INTERNAL_9bed88c0_4_k_cu_bef8e2b9_307464cuda3std6ranges3__45__cpo9iter_moveE)
_ZN40_INTERNAL_9bed88c0_4_k_cu_bef8e2b9_307464cuda3std6ranges3__45__cpo9iter_moveE:
	.zero		1
	.type		_ZN40_INTERNAL_9bed88c0_4_k_cu_bef8e2b9_307464cuda3std3__45__cpo5beginE,@object
	.size		_ZN40_INTERNAL_9bed88c0_4_k_cu_bef8e2b9_307464cuda3std3__45__cpo5beginE,(_ZN40_INTERNAL_9bed88c0_4_k_cu_bef8e2b9_307464cuda3std3__442_GLOBAL__N__9bed88c0_4_k_cu_bef8e2b9_307466ignoreE - _ZN40_INTERNAL_9bed88c0_4_k_cu_bef8e2b9_307464cuda3std3__45__cpo5beginE)
_ZN40_INTERNAL_9bed88c0_4_k_cu_bef8e2b9_307464cuda3std3__45__cpo5beginE:
	.zero		1
	.type		_ZN40_INTERNAL_9bed88c0_4_k_cu_bef8e2b9_307464cuda3std3__442_GLOBAL__N__9bed88c0_4_k_cu_bef8e2b9_307466ignoreE,@object
	.size		_ZN40_INTERNAL_9bed88c0_4_k_cu_bef8e2b9_307464cuda3std3__442_GLOBAL__N__9bed88c0_4_k_cu_bef8e2b9_307466ignoreE,(_ZN40_INTERNAL_9bed88c0_4_k_cu_bef8e2b9_307464cute7productE - _ZN40_INTERNAL_9bed88c0_4_k_cu_bef8e2b9_307464cuda3std3__442_GLOBAL__N__9bed88c0_4_k_cu_bef8e2b9_307466ignoreE)
_ZN40_INTERNAL_9bed88c0_4_k_cu_bef8e2b9_307464cuda3std3__442_GLOBAL__N__9bed88c0_4_k_cu_bef8e2b9_307466ignoreE:
	.zero		1
	.type		_ZN40_INTERNAL_9bed88c0_4_k_cu_bef8e2b9_307464cute7productE,@object
	.size		_ZN40_INTERNAL_9bed88c0_4_k_cu_bef8e2b9_307464cute7productE,(_ZN40_INTERNAL_9bed88c0_4_k_cu_bef8e2b9_307464cuda3std3__45__cpo3endE - _ZN40_INTERNAL_9bed88c0_4_k_cu_bef8e2b9_307464cute7productE)
_ZN40_INTERNAL_9bed88c0_4_k_cu_bef8e2b9_307464cute7productE:
	.zero		1
	.type		_ZN40_INTERNAL_9bed88c0_4_k_cu_bef8e2b9_307464cuda3std3__45__cpo3endE,@object
	.size		_ZN40_INTERNAL_9bed88c0_4_k_cu_bef8e2b9_307464cuda3std3__45__cpo3endE,(_ZN40_INTERNAL_9bed88c0_4_k_cu_bef8e2b9_307464cuda3std3__419piecewise_constructE - _ZN40_INTERNAL_9bed88c0_4_k_cu_bef8e2b9_307464cuda3std3__45__cpo3endE)
_ZN40_INTERNAL_9bed88c0_4_k_cu_bef8e2b9_307464cuda3std3__45__cpo3endE:
	.zero		1
	.type		_ZN40_INTERNAL_9bed88c0_4_k_cu_bef8e2b9_307464cuda3std3__419piecewise_constructE,@object
	.size		_ZN40_INTERNAL_9bed88c0_4_k_cu_bef8e2b9_307464cuda3std3__419piecewise_constructE,(_ZN40_INTERNAL_9bed88c0_4_k_cu_bef8e2b9_307464cuda3std3__45__cpo4cendE - _ZN40_INTERNAL_9bed88c0_4_k_cu_bef8e2b9_307464cuda3std3__419piecewise_constructE)
_ZN40_INTERNAL_9bed88c0_4_k_cu_bef8e2b9_307464cuda3std3__419piecewise_constructE:
	.zero		1
	.type		_ZN40_INTERNAL_9bed88c0_4_k_cu_bef8e2b9_307464cuda3std3__45__cpo4cendE,@object
	.size		_ZN40_INTERNAL_9bed88c0_4_k_cu_bef8e2b9_307464cuda3std3__45__cpo4cendE,(_ZN40_INTERNAL_9bed88c0_4_k_cu_bef8e2b9_307464cuda3std6ranges3__45__cpo4swapE - _ZN40_INTERNAL_9bed88c0_4_k_cu_bef8e2b9_307464cuda3std3__45__cpo4cendE)
_ZN40_INTERNAL_9bed88c0_4_k_cu_bef8e2b9_307464cuda3std3__45__cpo4cendE:
	.zero		1
	.type		_ZN40_INTERNAL_9bed88c0_4_k_cu_bef8e2b9_307464cuda3std6ranges3__45__cpo4swapE,@object
	.size		_ZN40_INTERNAL_9bed88c0_4_k_cu_bef8e2b9_307464cuda3std6ranges3__45__cpo4swapE,(.L_10 - _ZN40_INTERNAL_9bed88c0_4_k_cu_bef8e2b9_307464cuda3std6ranges3__45__cpo4swapE)
_ZN40_INTERNAL_9bed88c0_4_k_cu_bef8e2b9_307464cuda3std6ranges3__45__cpo4swapE:
	.zero		1
.L_10:


//--------------------- .nv.constant0._ZN7cutlass13device_kernelINS_4gemm6kernel13GemmUniversalIN4cute5tupleIJiiiiEEENS1_10collective13CollectiveMmaINS1_35MainloopSm100TmaUmmaWarpSpecializedILi8ELi2ELi4ENS5_IJNS4_1CILi1EEESB_SB_EEEEENS5_IJNSA_ILi128EEENSA_ILi64EEESE_EEENS_12float_e5m2_tENS5_IJlSB_lEEESH_NS5_IJSB_llEEENS4_8TiledMMAINS4_8MMA_AtomIJNS4_10MMA_TraitsINS4_19SM100_MMA_F8F6F4_SSEJSH_SH_fSE_SF_NS4_17integral_constantINS4_4UMMA5MajorELSQ_0EEENSO_ISQ_LSQ_1EEENSO_INSP_7ScaleInELST_0EEESU_EEEEEENS4_6LayoutISC_NS5_IJNSA_ILi0EEESY_SY_EEEEENS5_IJNS4_10UnderscoreES11_S11_EEEEENS4_13SM90_TMA_LOADENS4_14ComposedLayoutINS4_7SwizzleILi3ELi4ELi3EEENS4_18smem_ptr_flag_bitsILi8EEENSX_INS5_IJNSA_ILi8EEESE_EEENS5_IJSE_SB_EEEEEEEvNS4_8identityES14_NS15_INS16_ILi2ELi4ELi3EEES19_NSX_INS5_IJSF_S1A_EEENS5_IJSB_SF_EEEEEEEvS1F_EENS_8epilogue10collective18CollectiveEpilogueINS1M_23Sm100TmaWarpSpecializedILi1ELi1ELi64ELb0ELb0EEEJSG_NS5_IJNSX_ISE_SB_EENSX_ISF_SB_EEEEESH_SI_SH_SI_NS1M_6fusion15FusionCallbacksIS1Q_NS1U_17LinearCombinationISH_fSH_fLNS_15FloatRoundStyleE2EEESG_S1T_JEEENS4_5SM1004TMEM4LOAD26SM100_TMEM_LOAD_32dp32b64xES14_NS15_IS1G_S19_NSX_INS5_IJS1A_SF_EEENS5_IJSF_SB_EEEEEEENS4_39AutoVectorizingCopyWithAssumedAlignmentILi128EEENS4_14SM90_TMA_STOREES27_S29_S29_EEEvvEEEEvNT_6ParamsE --------------------------
	.section	.nv.constant0._ZN7cutlass13device_kernelINS_4gemm6kernel13GemmUniversalIN4cute5tupleIJiiiiEEENS1_10collective13CollectiveMmaINS1_35MainloopSm100TmaUmmaWarpSpecializedILi8ELi2ELi4ENS5_IJNS4_1CILi1EEESB_SB_EEEEENS5_IJNSA_ILi128EEENSA_ILi64EEESE_EEENS_12float_e5m2_tENS5_IJlSB_lEEESH_NS5_IJSB_llEEENS4_8TiledMMAINS4_8MMA_AtomIJNS4_10MMA_TraitsINS4_19SM100_MMA_F8F6F4_SSEJSH_SH_fSE_SF_NS4_17integral_constantINS4_4UMMA5MajorELSQ_0EEENSO_ISQ_LSQ_1EEENSO_INSP_7ScaleInELST_0EEESU_EEEEEENS4_6LayoutISC_NS5_IJNSA_ILi0EEESY_SY_EEEEENS5_IJNS4_10UnderscoreES11_S11_EEEEENS4_13SM90_TMA_LOADENS4_14ComposedLayoutINS4_7SwizzleILi3ELi4ELi3EEENS4_18smem_ptr_flag_bitsILi8EEENSX_INS5_IJNSA_ILi8EEESE_EEENS5_IJSE_SB_EEEEEEEvNS4_8identityES14_NS15_INS16_ILi2ELi4ELi3EEES19_NSX_INS5_IJSF_S1A_EEENS5_IJSB_SF_EEEEEEEvS1F_EENS_8epilogue10collective18CollectiveEpilogueINS1M_23Sm100TmaWarpSpecializedILi1ELi1ELi64ELb0ELb0EEEJSG_NS5_IJNSX_ISE_SB_EENSX_ISF_SB_EEEEESH_SI_SH_SI_NS1M_6fusion15FusionCallbacksIS1Q_NS1U_17LinearCombinationISH_fSH_fLNS_15FloatRoundStyleE2EEESG_S1T_JEEENS4_5SM1004TMEM4LOAD26SM100_TMEM_LOAD_32dp32b64xES14_NS15_IS1G_S19_NSX_INS5_IJS1A_SF_EEENS5_IJSF_SB_EEEEEEENS4_39AutoVectorizingCopyWithAssumedAlignmentILi128EEENS4_14SM90_TMA_STOREES27_S29_S29_EEEvvEEEEvNT_6ParamsE,"a",@progbits
	.sectionflags	@""
	.align	4
.nv.constant0._ZN7cutlass13device_kernelINS_4gemm6kernel13GemmUniversalIN4cute5tupleIJiiiiEEENS1_10collective13CollectiveMmaINS1_35MainloopSm100TmaUmmaWarpSpecializedILi8ELi2ELi4ENS5_IJNS4_1CILi1EEESB_SB_EEEEENS5_IJNSA_ILi128EEENSA_ILi64EEESE_EEENS_12float_e5m2_tENS5_IJlSB_lEEESH_NS5_IJSB_llEEENS4_8TiledMMAINS4_8MMA_AtomIJNS4_10MMA_TraitsINS4_19SM100_MMA_F8F6F4_SSEJSH_SH_fSE_SF_NS4_17integral_constantINS4_4UMMA5MajorELSQ_0EEENSO_ISQ_LSQ_1EEENSO_INSP_7ScaleInELST_0EEESU_EEEEEENS4_6LayoutISC_NS5_IJNSA_ILi0EEESY_SY_EEEEENS5_IJNS4_10UnderscoreES11_S11_EEEEENS4_13SM90_TMA_LOADENS4_14ComposedLayoutINS4_7SwizzleILi3ELi4ELi3EEENS4_18smem_ptr_flag_bitsILi8EEENSX_INS5_IJNSA_ILi8EEESE_EEENS5_IJSE_SB_EEEEEEEvNS4_8identityES14_NS15_INS16_ILi2ELi4ELi3EEES19_NSX_INS5_IJSF_S1A_EEENS5_IJSB_SF_EEEEEEEvS1F_EENS_8epilogue10collective18CollectiveEpilogueINS1M_23Sm100TmaWarpSpecializedILi1ELi1ELi64ELb0ELb0EEEJSG_NS5_IJNSX_ISE_SB_EENSX_ISF_SB_EEEEESH_SI_SH_SI_NS1M_6fusion15FusionCallbacksIS1Q_NS1U_17LinearCombinationISH_fSH_fLNS_15FloatRoundStyleE2EEESG_S1T_JEEENS4_5SM1004TMEM4LOAD26SM100_TMEM_LOAD_32dp32b64xES14_NS15_IS1G_S19_NSX_INS5_IJS1A_SF_EEENS5_IJSF_SB_EEEEEEENS4_39AutoVectorizingCopyWithAssumedAlignmentILi128EEENS4_14SM90_TMA_STOREES27_S29_S29_EEEvvEEEEvNT_6ParamsE:
	.zero		2944


//--------------------- SYMBOLS --------------------------

	.type		.nv.reservedSmem.offset0,@object
	.size		.nv.reservedSmem.offset0,0x4
	.type		.nv.reservedSmem.cap,@object
	.size		.nv.reservedSmem.cap,0x4
	.type		__assertfail,@function
